//
// Generated by NVIDIA NVVM Compiler
//
// Compiler Build ID: CL-36424714
// Cuda compilation tools, release 13.0, V13.0.88
// Based on NVVM 20.0.0
//

.version 9.0
.target sm_100
.address_size 64

	// .globl	_Z13gaussian_blurPhS_Pdjjjd
// _ZZ13gaussian_blurPhS_PdjjjdE5R_arr has been demoted
// _ZZ13gaussian_blurPhS_PdjjjdE5G_arr has been demoted
// _ZZ13gaussian_blurPhS_PdjjjdE5B_arr has been demoted

.visible .entry _Z13gaussian_blurPhS_Pdjjjd(
	.param .u64 .ptr .align 1 _Z13gaussian_blurPhS_Pdjjjd_param_0,
	.param .u64 .ptr .align 1 _Z13gaussian_blurPhS_Pdjjjd_param_1,
	.param .u64 .ptr .align 1 _Z13gaussian_blurPhS_Pdjjjd_param_2,
	.param .u32 _Z13gaussian_blurPhS_Pdjjjd_param_3,
	.param .u32 _Z13gaussian_blurPhS_Pdjjjd_param_4,
	.param .u32 _Z13gaussian_blurPhS_Pdjjjd_param_5,
	.param .f64 _Z13gaussian_blurPhS_Pdjjjd_param_6
)
{
	.reg .pred 	%p<8>;
	.reg .b16 	%rs<10>;
	.reg .b32 	%r<78>;
	.reg .b64 	%rd<25>;
	.reg .b64 	%fd<43>;
	// demoted variable
	.shared .align 1 .b8 _ZZ13gaussian_blurPhS_PdjjjdE5R_arr[4761];
	// demoted variable
	.shared .align 1 .b8 _ZZ13gaussian_blurPhS_PdjjjdE5G_arr[4761];
	// demoted variable
	.shared .align 1 .b8 _ZZ13gaussian_blurPhS_PdjjjdE5B_arr[4761];
	ld.param.u64 	%rd8, [_Z13gaussian_blurPhS_Pdjjjd_param_0];
	ld.param.u64 	%rd7, [_Z13gaussian_blurPhS_Pdjjjd_param_2];
	ld.param.u32 	%r31, [_Z13gaussian_blurPhS_Pdjjjd_param_3];
	ld.param.u32 	%r32, [_Z13gaussian_blurPhS_Pdjjjd_param_4];
	ld.param.u32 	%r33, [_Z13gaussian_blurPhS_Pdjjjd_param_5];
	cvta.to.global.u64 	%rd1, %rd8;
	mov.u32 	%r34, %ctaid.y;
	shl.b32 	%r35, %r34, 4;
	mov.u32 	%r36, %ctaid.x;
	shl.b32 	%r37, %r36, 4;
	mov.u32 	%r38, %tid.x;
	shr.u32 	%r1, %r38, 4;
	add.s32 	%r2, %r35, %r1;
	and.b32  	%r3, %r38, 15;
	or.b32  	%r4, %r37, %r3;
	shr.u32 	%r73, %r38, 6;
	and.b32  	%r6, %r38, 63;
	add.s32 	%r7, %r31, -1;
	add.s32 	%r8, %r35, -26;
	add.s32 	%r9, %r32, -1;
	add.s32 	%r10, %r37, -26;
$L__BB0_1:
	add.s32 	%r39, %r8, %r73;
	max.s32 	%r40, %r39, 0;
	min.u32 	%r41, %r7, %r40;
	mul.lo.s32 	%r12, %r41, %r32;
	mul.lo.s32 	%r42, %r73, 69;
	mov.u32 	%r43, _ZZ13gaussian_blurPhS_PdjjjdE5R_arr;
	add.s32 	%r13, %r43, %r42;
	mov.u32 	%r44, _ZZ13gaussian_blurPhS_PdjjjdE5G_arr;
	add.s32 	%r14, %r44, %r42;
	mov.u32 	%r45, _ZZ13gaussian_blurPhS_PdjjjdE5B_arr;
	add.s32 	%r15, %r45, %r42;
	mov.u32 	%r74, %r6;
$L__BB0_2:
	add.s32 	%r46, %r10, %r74;
	max.s32 	%r47, %r46, 0;
	min.u32 	%r48, %r9, %r47;
	add.s32 	%r49, %r48, %r12;
	mul.lo.s32 	%r50, %r49, %r33;
	add.s32 	%r51, %r50, 2;
	cvt.u64.u32 	%rd9, %r51;
	add.s64 	%rd10, %rd1, %rd9;
	ld.global.u8 	%rs1, [%rd10];
	add.s32 	%r52, %r13, %r74;
	st.shared.u8 	[%r52], %rs1;
	add.s32 	%r53, %r50, 1;
	cvt.u64.u32 	%rd11, %r53;
	add.s64 	%rd12, %rd1, %rd11;
	ld.global.u8 	%rs2, [%rd12];
	add.s32 	%r54, %r14, %r74;
	st.shared.u8 	[%r54], %rs2;
	cvt.u64.u32 	%rd13, %r50;
	add.s64 	%rd14, %rd1, %rd13;
	ld.global.u8 	%rs3, [%rd14];
	add.s32 	%r55, %r15, %r74;
	st.shared.u8 	[%r55], %rs3;
	add.s32 	%r17, %r74, 64;
	setp.lt.u32 	%p1, %r74, 5;
	mov.u32 	%r74, %r17;
	@%p1 bra 	$L__BB0_2;
	add.s32 	%r18, %r73, 4;
	setp.lt.u32 	%p2, %r73, 65;
	mov.u32 	%r73, %r18;
	@%p2 bra 	$L__BB0_1;
	bar.sync 	0;
	setp.ge.u32 	%p3, %r2, %r31;
	setp.ge.u32 	%p4, %r4, %r32;
	or.pred  	%p5, %p3, %p4;
	@%p5 bra 	$L__BB0_10;
	add.s32 	%r19, %r43, %r3;
	add.s32 	%r20, %r44, %r3;
	add.s32 	%r60, %r3, %r45;
	add.s32 	%r21, %r60, 1;
	cvta.to.global.u64 	%rd2, %rd7;
	mov.f64 	%fd40, 0d0000000000000000;
	mov.b32 	%r75, 0;
	mov.f64 	%fd41, %fd40;
	mov.f64 	%fd42, %fd40;
$L__BB0_6:
	add.s32 	%r62, %r75, %r1;
	mul.lo.s32 	%r63, %r62, 69;
	add.s32 	%r23, %r19, %r63;
	mul.wide.u32 	%rd15, %r75, 8;
	add.s64 	%rd24, %rd2, %rd15;
	add.s32 	%r24, %r20, %r63;
	add.s32 	%r76, %r21, %r63;
	mov.b32 	%r77, 1;
$L__BB0_7:
	add.s32 	%r64, %r23, %r77;
	ld.shared.u8 	%rs4, [%r64+-1];
	cvt.rn.f64.u16 	%fd12, %rs4;
	ld.global.f64 	%fd13, [%rd24];
	fma.rn.f64 	%fd14, %fd13, %fd12, %fd42;
	add.s32 	%r65, %r24, %r77;
	ld.shared.u8 	%rs5, [%r65+-1];
	cvt.rn.f64.u16 	%fd15, %rs5;
	fma.rn.f64 	%fd16, %fd13, %fd15, %fd41;
	ld.shared.u8 	%rs6, [%r76+-1];
	cvt.rn.f64.u16 	%fd17, %rs6;
	fma.rn.f64 	%fd18, %fd13, %fd17, %fd40;
	ld.shared.u8 	%rs7, [%r64];
	cvt.rn.f64.u16 	%fd19, %rs7;
	ld.global.f64 	%fd20, [%rd24+424];
	fma.rn.f64 	%fd42, %fd20, %fd19, %fd14;
	ld.shared.u8 	%rs8, [%r65];
	cvt.rn.f64.u16 	%fd21, %rs8;
	fma.rn.f64 	%fd41, %fd20, %fd21, %fd16;
	ld.shared.u8 	%rs9, [%r76];
	cvt.rn.f64.u16 	%fd22, %rs9;
	fma.rn.f64 	%fd40, %fd20, %fd22, %fd18;
	add.s32 	%r77, %r77, 2;
	add.s64 	%rd24, %rd24, 848;
	add.s32 	%r76, %r76, 2;
	setp.ne.s32 	%p6, %r77, 55;
	@%p6 bra 	$L__BB0_7;
	add.s32 	%r75, %r75, 1;
	setp.ne.s32 	%p7, %r75, 54;
	@%p7 bra 	$L__BB0_6;
	ld.param.f64 	%fd36, [_Z13gaussian_blurPhS_Pdjjjd_param_6];
	ld.param.u64 	%rd23, [_Z13gaussian_blurPhS_Pdjjjd_param_1];
	cvta.to.global.u64 	%rd16, %rd23;
	div.rn.f64 	%fd23, %fd42, %fd36;
	mov.f64 	%fd24, 0d3FE0000000000000;
	copysign.f64 	%fd25, %fd23, %fd24;
	add.rz.f64 	%fd26, %fd23, %fd25;
	cvt.rzi.f64.f64 	%fd27, %fd26;
	cvt.rzi.u32.f64 	%r66, %fd27;
	mad.lo.s32 	%r67, %r32, %r2, %r4;
	mul.lo.s32 	%r68, %r67, %r33;
	add.s32 	%r69, %r68, 2;
	cvt.u64.u32 	%rd17, %r69;
	add.s64 	%rd18, %rd16, %rd17;
	st.global.u8 	[%rd18], %r66;
	div.rn.f64 	%fd28, %fd41, %fd36;
	copysign.f64 	%fd29, %fd28, %fd24;
	add.rz.f64 	%fd30, %fd28, %fd29;
	cvt.rzi.f64.f64 	%fd31, %fd30;
	cvt.rzi.u32.f64 	%r70, %fd31;
	add.s32 	%r71, %r68, 1;
	cvt.u64.u32 	%rd19, %r71;
	add.s64 	%rd20, %rd16, %rd19;
	st.global.u8 	[%rd20], %r70;
	div.rn.f64 	%fd32, %fd40, %fd36;
	copysign.f64 	%fd33, %fd32, %fd24;
	add.rz.f64 	%fd34, %fd32, %fd33;
	cvt.rzi.f64.f64 	%fd35, %fd34;
	cvt.rzi.u32.f64 	%r72, %fd35;
	cvt.u64.u32 	%rd21, %r68;
	add.s64 	%rd22, %rd16, %rd21;
	st.global.u8 	[%rd22], %r72;
$L__BB0_10:
	ret;

}


// ===== COMPILED SASS (sm_100) =====

	.target	sm_100

	.elftype	@"ET_EXEC"


//--------------------- .note.nv.tkinfo           --------------------------
	.section	.note.nv.tkinfo,"",@"SHT_NOTE"
	.sectionflags	@"SHF_NOTE_NV_TKINFO"
	.tkinfo
        /*0018*/ 	.word	0x00000002
        /*0030*/ 	.string	""
        /*0030*/ 	.string	"ptxas"
        /*0030*/ 	.string	"Cuda compilation tools, release 13.0, V13.0.88"
        /*0030*/ 	.string	"Build cuda_13.0.r13.0/compiler.36424714_0"
        /*0030*/ 	.string	"-arch sm_100 -m 64 "



//--------------------- .note.nv.cuinfo           --------------------------
	.section	.note.nv.cuinfo,"",@"SHT_NOTE"
	.sectionflags	@"SHF_NOTE_NV_CUINFO"
        /*0018*/ 	.short	0x0002
        /*001a*/ 	.short	0x0064
        /*001c*/ 	.short	0x0082
	.zero		2


//--------------------- .nv.info                  --------------------------
	.section	.nv.info,"",@"SHT_CUDA_INFO"
	.align	4


	//----- nvinfo : EIATTR_REGCOUNT
	.align		4
        /*0000*/ 	.byte	0x04, 0x2f
        /*0002*/ 	.short	(.L_1 - .L_0)
	.align		4
.L_0:
        /*0004*/ 	.word	index@(_Z13gaussian_blurPhS_Pdjjjd)
        /*0008*/ 	.word	0x00000020


	//----- nvinfo : EIATTR_FRAME_SIZE
	.align		4
.L_1:
        /*000c*/ 	.byte	0x04, 0x11
        /*000e*/ 	.short	(.L_3 - .L_2)
	.align		4
.L_2:
        /*0010*/ 	.word	index@($__internal_0_$__cuda_sm20_div_rn_f64_full)
        /*0014*/ 	.word	0x00000000


	//----- nvinfo : EIATTR_FRAME_SIZE
	.align		4
.L_3:
        /*0018*/ 	.byte	0x04, 0x11
        /*001a*/ 	.short	(.L_5 - .L_4)
	.align		4
.L_4:
        /*001c*/ 	.word	index@(_Z13gaussian_blurPhS_Pdjjjd)
        /*0020*/ 	.word	0x00000000


	//----- nvinfo : EIATTR_MIN_STACK_SIZE
	.align		4
.L_5:
        /*0024*/ 	.byte	0x04, 0x12
        /*0026*/ 	.short	(.L_7 - .L_6)
	.align		4
.L_6:
        /*0028*/ 	.word	index@(_Z13gaussian_blurPhS_Pdjjjd)
        /*002c*/ 	.word	0x00000000
.L_7:


//--------------------- .nv.compat                --------------------------
	.section	.nv.compat,"",@"SHT_CUDA_COMPAT_INFO"
	.align	4
        /*0000*/ 	.byte	0x02, 0x09, 0x00, 0x00, 0x02, 0x02, 0x01, 0x00, 0x02, 0x05, 0x05, 0x00, 0x03, 0x07, 0x01, 0x01
        /*0010*/ 	.byte	0x02, 0x03, 0x00, 0x00, 0x02, 0x06, 0x01, 0x00, 0x04, 0x0b, 0x08, 0x00, 0x01, 0x00, 0x00, 0x00
        /*0020*/ 	.byte	0x00, 0x00, 0x00, 0x00


//--------------------- .nv.info._Z13gaussian_blurPhS_Pdjjjd --------------------------
	.section	.nv.info._Z13gaussian_blurPhS_Pdjjjd,"",@"SHT_CUDA_INFO"
	.sectionflags	@""
	.align	4


	//----- nvinfo : EIATTR_CUDA_API_VERSION
	.align		4
        /*0000*/ 	.byte	0x04, 0x37
        /*0002*/ 	.short	(.L_9 - .L_8)
.L_8:
        /*0004*/ 	.word	0x00000082


	//----- nvinfo : EIATTR_KPARAM_INFO
	.align		4
.L_9:
        /*0008*/ 	.byte	0x04, 0x17
        /*000a*/ 	.short	(.L_11 - .L_10)
.L_10:
        /*000c*/ 	.word	0x00000000
        /*0010*/ 	.short	0x0006
        /*0012*/ 	.short	0x0028
        /*0014*/ 	.byte	0x00, 0xf0, 0x21, 0x00


	//----- nvinfo : EIATTR_KPARAM_INFO
	.align		4
.L_11:
        /*0018*/ 	.byte	0x04, 0x17
        /*001a*/ 	.short	(.L_13 - .L_12)
.L_12:
        /*001c*/ 	.word	0x00000000
        /*0020*/ 	.short	0x0005
        /*0022*/ 	.short	0x0020
        /*0024*/ 	.byte	0x00, 0xf0, 0x11, 0x00


	//----- nvinfo : EIATTR_KPARAM_INFO
	.align		4
.L_13:
        /*0028*/ 	.byte	0x04, 0x17
        /*002a*/ 	.short	(.L_15 - .L_14)
.L_14:
        /*002c*/ 	.word	0x00000000
        /*0030*/ 	.short	0x0004
        /*0032*/ 	.short	0x001c
        /*0034*/ 	.byte	0x00, 0xf0, 0x11, 0x00


	//----- nvinfo : EIATTR_KPARAM_INFO
	.align		4
.L_15:
        /*0038*/ 	.byte	0x04, 0x17
        /*003a*/ 	.short	(.L_17 - .L_16)
.L_16:
        /*003c*/ 	.word	0x00000000
        /*0040*/ 	.short	0x0003
        /*0042*/ 	.short	0x0018
        /*0044*/ 	.byte	0x00, 0xf0, 0x11, 0x00


	//----- nvinfo : EIATTR_KPARAM_INFO
	.align		4
.L_17:
        /*0048*/ 	.byte	0x04, 0x17
        /*004a*/ 	.short	(.L_19 - .L_18)
.L_18:
        /*004c*/ 	.word	0x00000000
        /*0050*/ 	.short	0x0002
        /*0052*/ 	.short	0x0010
        /*0054*/ 	.byte	0x00, 0xf5, 0x21, 0x00


	//----- nvinfo : EIATTR_KPARAM_INFO
	.align		4
.L_19:
        /*0058*/ 	.byte	0x04, 0x17
        /*005a*/ 	.short	(.L_21 - .L_20)
.L_20:
        /*005c*/ 	.word	0x00000000
        /*0060*/ 	.short	0x0001
        /*0062*/ 	.short	0x0008
        /*0064*/ 	.byte	0x00, 0xf5, 0x21, 0x00


	//----- nvinfo : EIATTR_KPARAM_INFO
	.align		4
.L_21:
        /*0068*/ 	.byte	0x04, 0x17
        /*006a*/ 	.short	(.L_23 - .L_22)
.L_22:
        /*006c*/ 	.word	0x00000000
        /*0070*/ 	.short	0x0000
        /*0072*/ 	.short	0x0000
        /*0074*/ 	.byte	0x00, 0xf5, 0x21, 0x00


	//----- nvinfo : EIATTR_SPARSE_MMA_MASK
	.align		4
.L_23:
        /*0078*/ 	.byte	0x03, 0x50
        /*007a*/ 	.short	0x0000


	//----- nvinfo : EIATTR_MAXREG_COUNT
	.align		4
        /*007c*/ 	.byte	0x03, 0x1b
        /*007e*/ 	.short	0x00ff


	//----- nvinfo : EIATTR_NUM_BARRIERS
	.align		4
        /*0080*/ 	.byte	0x02, 0x4c
        /*0082*/ 	.byte	0x01
	.zero		1


	//----- nvinfo : EIATTR_MERCURY_ISA_VERSION
	.align		4
        /*0084*/ 	.byte	0x03, 0x5f
        /*0086*/ 	.short	0x0101


	//----- nvinfo : EIATTR_VRC_CTA_INIT_COUNT
	.align		4
        /*0088*/ 	.byte	0x02, 0x4a
	.zero		1
	.zero		1


	//----- nvinfo : EIATTR_EXIT_INSTR_OFFSETS
	.align		4
        /*008c*/ 	.byte	0x04, 0x1c
        /*008e*/ 	.short	(.L_25 - .L_24)


	//   ....[0]....
.L_24:
        /*0090*/ 	.word	0x00000440


	//   ....[1]....
        /*0094*/ 	.word	0x00001800


	//----- nvinfo : EIATTR_CRS_STACK_SIZE
	.align		4
.L_25:
        /*0098*/ 	.byte	0x04, 0x1e
        /*009a*/ 	.short	(.L_27 - .L_26)
.L_26:
        /*009c*/ 	.word	0x00000000


	//----- nvinfo : EIATTR_CBANK_PARAM_SIZE
	.align		4
.L_27:
        /*00a0*/ 	.byte	0x03, 0x19
        /*00a2*/ 	.short	0x0030


	//----- nvinfo : EIATTR_PARAM_CBANK
	.align		4
        /*00a4*/ 	.byte	0x04, 0x0a
        /*00a6*/ 	.short	(.L_29 - .L_28)
	.align		4
.L_28:
        /*00a8*/ 	.word	index@(.nv.constant0._Z13gaussian_blurPhS_Pdjjjd)
        /*00ac*/ 	.short	0x0380
        /*00ae*/ 	.short	0x0030


	//----- nvinfo : EIATTR_SW_WAR
	.align		4
.L_29:
        /*00b0*/ 	.byte	0x04, 0x36
        /*00b2*/ 	.short	(.L_31 - .L_30)
.L_30:
        /*00b4*/ 	.word	0x00000008
.L_31:


//--------------------- .nv.callgraph             --------------------------
	.section	.nv.callgraph,"",@"SHT_CUDA_CALLGRAPH"
	.align	4
	.sectionentsize	8
	.align		4
        /*0000*/ 	.word	0x00000000
	.align		4
        /*0004*/ 	.word	0xffffffff
	.align		4
        /*0008*/ 	.word	0x00000000
	.align		4
        /*000c*/ 	.word	0xfffffffe
	.align		4
        /*0010*/ 	.word	0x00000000
	.align		4
        /*0014*/ 	.word	0xfffffffd
	.align		4
        /*0018*/ 	.word	0x00000000
	.align		4
        /*001c*/ 	.word	0xfffffffc


//--------------------- .text._Z13gaussian_blurPhS_Pdjjjd --------------------------
	.section	.text._Z13gaussian_blurPhS_Pdjjjd,"ax",@progbits
	.align	128
        .global         _Z13gaussian_blurPhS_Pdjjjd
        .type           _Z13gaussian_blurPhS_Pdjjjd,@function
        .size           _Z13gaussian_blurPhS_Pdjjjd,(.L_x_18 - _Z13gaussian_blurPhS_Pdjjjd)
        .other          _Z13gaussian_blurPhS_Pdjjjd,@"STO_CUDA_ENTRY STV_DEFAULT"
_Z13gaussian_blurPhS_Pdjjjd:
.text._Z13gaussian_blurPhS_Pdjjjd:
[----:B------:R-:W-:Y:S01]  /*0000*/  LDC R1, c[0x0][0x37c] ;  /* 0x0000df00ff017b82 */ /* 0x000fe20000000800 */
[----:B------:R-:W0:Y:S01]  /*0010*/  S2R R14, SR_CTAID.X ;  /* 0x00000000000e7919 */ /* 0x000e220000002500 */
[----:B------:R-:W1:Y:S01]  /*0020*/  LDCU.64 UR4, c[0x0][0x398] ;  /* 0x00007300ff0477ac */ /* 0x000e620008000a00 */
[----:B------:R-:W-:Y:S01]  /*0030*/  BSSY.RECONVERGENT B0, `(.L_x_0) ;  /* 0x000003c000007945 */ /* 0x000fe20003800200 */
[----:B------:R-:W2:Y:S01]  /*0040*/  S2R R5, SR_TID.X ;  /* 0x0000000000057919 */ /* 0x000ea20000002100 */
[----:B------:R-:W3:Y:S01]  /*0050*/  LDCU.64 UR8, c[0x0][0x358] ;  /* 0x00006b00ff0877ac */ /* 0x000ee20008000a00 */
[----:B------:R-:W4:Y:S01]  /*0060*/  S2R R3, SR_CTAID.Y ;  /* 0x0000000000037919 */ /* 0x000f220000002600 */
[----:B------:R-:W0:Y:S01]  /*0070*/  LDCU UR6, c[0x0][0x3a0] ;  /* 0x00007400ff0677ac */ /* 0x000e220008000800 */
[----:B------:R-:W0:Y:S01]  /*0080*/  LDCU.64 UR10, c[0x0][0x380] ;  /* 0x00007000ff0a77ac */ /* 0x000e220008000a00 */
[----:B-1----:R-:W-:Y:S02]  /*0090*/  UIADD3 UR4, UPT, UPT, UR4, -0x1, URZ ;  /* 0xffffffff04047890 */ /* 0x002fe4000fffe0ff */
[----:B------:R-:W-:Y:S01]  /*00a0*/  UIADD3 UR5, UPT, UPT, UR5, -0x1, URZ ;  /* 0xffffffff05057890 */ /* 0x000fe2000fffe0ff */
[----:B0-----:R-:W-:Y:S01]  /*00b0*/  IMAD.SHL.U32 R14, R14, 0x10, RZ ;  /* 0x000000100e0e7824 */ /* 0x001fe200078e00ff */
[----:B--2---:R-:W-:-:S04]  /*00c0*/  SHF.R.U32.HI R0, RZ, 0x4, R5 ;  /* 0x00000004ff007819 */ /* 0x004fc80000011605 */
[C-C-:B------:R-:W-:Y:S01]  /*00d0*/  LOP3.LUT R2, R14.reuse, 0xf, R5.reuse, 0xf8, !PT ;  /* 0x0000000f0e027812 */ /* 0x140fe200078ef805 */
[----:B------:R-:W-:Y:S01]  /*00e0*/  VIADD R14, R14, 0xffffffe6 ;  /* 0xffffffe60e0e7836 */ /* 0x000fe20000000000 */
[C---:B----4-:R-:W-:Y:S01]  /*00f0*/  LEA R11, R3.reuse, 0xffffffe6, 0x4 ;  /* 0xffffffe6030b7811 */ /* 0x050fe200078e20ff */
[----:B------:R-:W-:Y:S01]  /*0100*/  IMAD R3, R3, 0x10, R0 ;  /* 0x0000001003037824 */ /* 0x000fe200078e0200 */
[C---:B------:R-:W-:Y:S02]  /*0110*/  LOP3.LUT R10, R5.reuse, 0xf, RZ, 0xc0, !PT ;  /* 0x0000000f050a7812 */ /* 0x040fe400078ec0ff */
[----:B------:R-:W-:Y:S02]  /*0120*/  SHF.R.U32.HI R12, RZ, 0x6, R5 ;  /* 0x00000006ff0c7819 */ /* 0x000fe40000011605 */
[----:B---3--:R-:W-:-:S07]  /*0130*/  LOP3.LUT R13, R5, 0x3f, RZ, 0xc0, !PT ;  /* 0x0000003f050d7812 */ /* 0x008fce00078ec0ff */
.L_x_3:
[----:B0-----:R-:W0:Y:S01]  /*0140*/  S2R R4, SR_CgaCtaId ;  /* 0x0000000000047919 */ /* 0x001e220000008800 */
[----:B------:R-:W1:Y:S01]  /*0150*/  LDC R15, c[0x0][0x39c] ;  /* 0x0000e700ff0f7b82 */ /* 0x000e620000000800 */
[----:B------:R-:W-:Y:S01]  /*0160*/  MOV R17, 0x400 ;  /* 0x0000040000117802 */ /* 0x000fe20000000f00 */
[----:B------:R-:W-:Y:S01]  /*0170*/  BSSY.RECONVERGENT B1, `(.L_x_1) ;  /* 0x0000026000017945 */ /* 0x000fe20003800200 */
[----:B------:R-:W-:Y:S01]  /*0180*/  VIADDMNMX R18, R11, R12, RZ, !PT ;  /* 0x0000000c0b127246 */ /* 0x000fe200078001ff */
[----:B------:R-:W-:Y:S01]  /*0190*/  IMAD.MOV.U32 R23, RZ, RZ, R13 ;  /* 0x000000ffff177224 */ /* 0x000fe200078e000d */
[----:B------:R-:W-:Y:S01]  /*01a0*/  ISETP.GE.U32.AND P0, PT, R12, 0x41, PT ;  /* 0x000000410c00780c */ /* 0x000fe20003f06070 */
[C---:B------:R-:W-:Y:S01]  /*01b0*/  VIADD R19, R17.reuse, 0x1299 ;  /* 0x0000129911137836 */ /* 0x040fe20000000000 */
[----:B------:R-:W-:Y:S01]  /*01c0*/  VIMNMX.U32 R18, PT, PT, R18, UR4, PT ;  /* 0x0000000412127c48 */ /* 0x000fe2000bfe0000 */
[----:B------:R-:W-:Y:S01]  /*01d0*/  VIADD R21, R17, 0x2532 ;  /* 0x0000253211157836 */ /* 0x000fe20000000000 */
[----:B0-----:R-:W-:-:S02]  /*01e0*/  LEA R17, R4, R17, 0x18 ;  /* 0x0000001104117211 */ /* 0x001fc400078ec0ff */
[C---:B------:R-:W-:Y:S02]  /*01f0*/  LEA R19, R4.reuse, R19, 0x18 ;  /* 0x0000001304137211 */ /* 0x040fe400078ec0ff */
[----:B------:R-:W-:Y:S01]  /*0200*/  LEA R21, R4, R21, 0x18 ;  /* 0x0000001504157211 */ /* 0x000fe200078ec0ff */
[C---:B------:R-:W-:Y:S02]  /*0210*/  IMAD R20, R12.reuse, 0x45, R17 ;  /* 0x000000450c147824 */ /* 0x040fe400078e0211 */
[C---:B------:R-:W-:Y:S02]  /*0220*/  IMAD R22, R12.reuse, 0x45, R19 ;  /* 0x000000450c167824 */ /* 0x040fe400078e0213 */
[C---:B------:R-:W-:Y:S02]  /*0230*/  IMAD R16, R12.reuse, 0x45, R21 ;  /* 0x000000450c107824 */ /* 0x040fe400078e0215 */
[----:B------:R-:W-:-:S07]  /*0240*/  VIADD R12, R12, 0x4 ;  /* 0x000000040c0c7836 */ /* 0x000fce0000000000 */
.L_x_2:
[----:B0-----:R-:W-:-:S04]  /*0250*/  VIADDMNMX R4, R14, R23, RZ, !PT ;  /* 0x000000170e047246 */ /* 0x001fc800078001ff */
[----:B------:R-:W-:-:S05]  /*0260*/  VIMNMX.U32 R4, PT, PT, R4, UR5, PT ;  /* 0x0000000504047c48 */ /* 0x000fca000bfe0000 */
[----:B-1----:R-:W-:-:S04]  /*0270*/  IMAD R4, R18, R15, R4 ;  /* 0x0000000f12047224 */ /* 0x002fc800078e0204 */
[----:B------:R-:W-:-:S04]  /*0280*/  IMAD R4, R4, UR6, RZ ;  /* 0x0000000604047c24 */ /* 0x000fc8000f8e02ff */
[C---:B------:R-:W-:Y:S02]  /*0290*/  VIADD R6, R4.reuse, 0x2 ;  /* 0x0000000204067836 */ /* 0x040fe40000000000 */
[C---:B------:R-:W-:Y:S01]  /*02a0*/  VIADD R8, R4.reuse, 0x1 ;  /* 0x0000000104087836 */ /* 0x040fe20000000000 */
[----:B------:R-:W-:Y:S02]  /*02b0*/  IADD3 R4, P3, PT, R4, UR10, RZ ;  /* 0x0000000a04047c10 */ /* 0x000fe4000ff7e0ff */
[----:B------:R-:W-:Y:S02]  /*02c0*/  IADD3 R6, P1, PT, R6, UR10, RZ ;  /* 0x0000000a06067c10 */ /* 0x000fe4000ff3e0ff */
[----:B------:R-:W-:Y:S01]  /*02d0*/  IADD3 R8, P2, PT, R8, UR10, RZ ;  /* 0x0000000a08087c10 */ /* 0x000fe2000ff5e0ff */
[----:B------:R-:W-:Y:S02]  /*02e0*/  IMAD.X R5, RZ, RZ, UR11, P3 ;  /* 0x0000000bff057e24 */ /* 0x000fe400098e06ff */
[----:B------:R-:W-:-:S02]  /*02f0*/  IMAD.X R7, RZ, RZ, UR11, P1 ;  /* 0x0000000bff077e24 */ /* 0x000fc400088e06ff */
[----:B------:R-:W-:Y:S01]  /*0300*/  IMAD.X R9, RZ, RZ, UR11, P2 ;  /* 0x0000000bff097e24 */ /* 0x000fe200090e06ff */
[----:B------:R-:W2:Y:S04]  /*0310*/  LDG.E.U8 R4, desc[UR8][R4.64] ;  /* 0x0000000804047981 */ /* 0x000ea8000c1e1100 */
[----:B------:R-:W3:Y:S04]  /*0320*/  LDG.E.U8 R6, desc[UR8][R6.64] ;  /* 0x0000000806067981 */ /* 0x000ee8000c1e1100 */
[----:B------:R-:W4:Y:S01]  /*0330*/  LDG.E.U8 R8, desc[UR8][R8.64] ;  /* 0x0000000808087981 */ /* 0x000f22000c1e1100 */
[----:B------:R-:W-:Y:S01]  /*0340*/  IADD3 R25, PT, PT, R20, R23, RZ ;  /* 0x0000001714197210 */ /* 0x000fe20007ffe0ff */
[----:B------:R-:W-:-:S02]  /*0350*/  IMAD.IADD R27, R22, 0x1, R23 ;  /* 0x00000001161b7824 */ /* 0x000fc400078e0217 */
[----:B------:R-:W-:Y:S01]  /*0360*/  IMAD.IADD R29, R16, 0x1, R23 ;  /* 0x00000001101d7824 */ /* 0x000fe200078e0217 */
[C---:B------:R-:W-:Y:S01]  /*0370*/  ISETP.GE.U32.AND P1, PT, R23.reuse, 0x5, PT ;  /* 0x000000051700780c */ /* 0x040fe20003f26070 */
[----:B------:R-:W-:Y:S01]  /*0380*/  VIADD R23, R23, 0x40 ;  /* 0x0000004017177836 */ /* 0x000fe20000000000 */
[----:B---3--:R0:W-:Y:S04]  /*0390*/  STS.U8 [R25], R6 ;  /* 0x0000000619007388 */ /* 0x0081e80000000000 */
[----:B----4-:R0:W-:Y:S04]  /*03a0*/  STS.U8 [R27], R8 ;  /* 0x000000081b007388 */ /* 0x0101e80000000000 */
[----:B--2---:R0:W-:Y:S03]  /*03b0*/  STS.U8 [R29], R4 ;  /* 0x000000041d007388 */ /* 0x0041e60000000000 */
[----:B------:R-:W-:Y:S05]  /*03c0*/  @!P1 BRA `(.L_x_2) ;  /* 0xfffffffc00a09947 */ /* 0x000fea000383ffff */
[----:B------:R-:W-:Y:S05]  /*03d0*/  BSYNC.RECONVERGENT B1 ;  /* 0x0000000000017941 */ /* 0x000fea0003800200 */
.L_x_1:
[----:B------:R-:W-:Y:S05]  /*03e0*/  @!P0 BRA `(.L_x_3) ;  /* 0xfffffffc00548947 */ /* 0x000fea000383ffff */
[----:B------:R-:W-:Y:S05]  /*03f0*/  BSYNC.RECONVERGENT B0 ;  /* 0x0000000000007941 */ /* 0x000fea0003800200 */
.L_x_0:
[----:B------:R-:W1:Y:S01]  /*0400*/  LDCU UR7, c[0x0][0x398] ;  /* 0x00007300ff0777ac */ /* 0x000e620008000800 */
[----:B------:R-:W-:Y:S01]  /*0410*/  BAR.SYNC.DEFER_BLOCKING 0x0 ;  /* 0x0000000000007b1d */ /* 0x000fe20000010000 */
[----:B------:R-:W-:-:S04]  /*0420*/  ISETP.GE.U32.AND P0, PT, R2, R15, PT ;  /* 0x0000000f0200720c */ /* 0x000fc80003f06070 */
[----:B-1----:R-:W-:-:S13]  /*0430*/  ISETP.GE.U32.OR P0, PT, R3, UR7, P0 ;  /* 0x0000000703007c0c */ /* 0x002fda0008706470 */
[----:B------:R-:W-:Y:S05]  /*0440*/  @P0 EXIT ;  /* 0x000000000000094d */ /* 0x000fea0003800000 */
[C---:B0-----:R-:W-:Y:S01]  /*0450*/  IMAD.IADD R4, R10.reuse, 0x1, R17 ;  /* 0x000000010a047824 */ /* 0x041fe200078e0211 */
[C---:B------:R-:W-:Y:S01]  /*0460*/  IADD3 R6, PT, PT, R10.reuse, 0x1, R21 ;  /* 0x000000010a067810 */ /* 0x040fe20007ffe015 */
[----:B------:R-:W-:Y:S01]  /*0470*/  IMAD.IADD R5, R10, 0x1, R19 ;  /* 0x000000010a057824 */ /* 0x000fe200078e0213 */
[----:B------:R-:W-:Y:S02]  /*0480*/  CS2R R28, SRZ ;  /* 0x00000000001c7805 */ /* 0x000fe4000001ff00 */
[----:B------:R-:W-:Y:S02]  /*0490*/  CS2R R10, SRZ ;  /* 0x00000000000a7805 */ /* 0x000fe4000001ff00 */
[----:B------:R-:W-:Y:S01]  /*04a0*/  CS2R R12, SRZ ;  /* 0x00000000000c7805 */ /* 0x000fe2000001ff00 */
[----:B------:R-:W-:-:S06]  /*04b0*/  UMOV UR4, URZ ;  /* 0x000000ff00047c82 */ /* 0x000fcc0008000000 */
.L_x_5:
[----:B------:R-:W0:Y:S01]  /*04c0*/  LDCU.64 UR6, c[0x0][0x390] ;  /* 0x00007200ff0677ac */ /* 0x000e220008000a00 */
[----:B------:R-:W-:Y:S01]  /*04d0*/  VIADD R7, R0, UR4 ;  /* 0x0000000400077c36 */ /* 0x000fe20008000000 */
[----:B------:R-:W-:-:S03]  /*04e0*/  UMOV UR5, 0x1 ;  /* 0x0000000100057882 */ /* 0x000fc60000000000 */
[C---:B------:R-:W-:Y:S02]  /*04f0*/  IMAD R25, R7.reuse, 0x45, R4 ;  /* 0x0000004507197824 */ /* 0x040fe400078e0204 */
[C---:B------:R-:W-:Y:S02]  /*0500*/  IMAD R26, R7.reuse, 0x45, R5 ;  /* 0x00000045071a7824 */ /* 0x040fe400078e0205 */
[----:B------:R-:W-:Y:S01]  /*0510*/  IMAD R24, R7, 0x45, R6 ;  /* 0x0000004507187824 */ /* 0x000fe200078e0206 */
[----:B0-----:R-:W-:Y:S02]  /*0520*/  UIMAD.WIDE.U32 UR6, UR4, 0x8, UR6 ;  /* 0x00000008040678a5 */ /* 0x001fe4000f8e0006 */
[----:B------:R-:W-:-:S04]  /*0530*/  UIADD3 UR4, UPT, UPT, UR4, 0x1, URZ ;  /* 0x0000000104047890 */ /* 0x000fc8000fffe0ff */
[----:B------:R-:W-:Y:S01]  /*0540*/  IMAD.U32 R15, RZ, RZ, UR7 ;  /* 0x00000007ff0f7e24 */ /* 0x000fe2000f8e00ff */
[----:B------:R-:W-:Y:S01]  /*0550*/  UISETP.NE.AND UP1, UPT, UR4, 0x36, UPT ;  /* 0x000000360400788c */ /* 0x000fe2000bf25270 */
[----:B------:R-:W-:Y:S02]  /*0560*/  IMAD.U32 R9, RZ, RZ, UR7 ;  /* 0x00000007ff097e24 */ /* 0x000fe4000f8e00ff */
[----:B------:R-:W-:Y:S01]  /*0570*/  IMAD.U32 R8, RZ, RZ, UR6 ;  /* 0x00000006ff087e24 */ /* 0x000fe2000f8e00ff */
[----:B------:R-:W-:Y:S01]  /*0580*/  MOV R9, R15 ;  /* 0x0000000f00097202 */ /* 0x000fe20000000f00 */
[----:B------:R-:W-:-:S07]  /*0590*/  IMAD.U32 R14, RZ, RZ, UR6 ;  /* 0x00000006ff0e7e24 */ /* 0x000fce000f8e00ff */
.L_x_4:
[----:B------:R-:W2:Y:S04]  /*05a0*/  LDG.E.64 R22, desc[UR8][R8.64] ;  /* 0x0000000808167981 */ /* 0x000ea8000c1e1b00 */
[----:B------:R-:W3:Y:S04]  /*05b0*/  LDG.E.64 R18, desc[UR8][R8.64+0x1a8] ;  /* 0x0001a80808127981 */ /* 0x000ee8000c1e1b00 */
[----:B------:R-:W4:Y:S04]  /*05c0*/  LDG.E.64 R16, desc[UR8][R8.64+0x350] ;  /* 0x0003500808107981 */ /* 0x000f28000c1e1b00 */
[----:B------:R-:W0:Y:S04]  /*05d0*/  LDS.U8 R20, [R25+UR5+-0x1] ;  /* 0xffffff0519147984 */ /* 0x000e280008000000 */
[----:B------:R-:W1:Y:S04]  /*05e0*/  LDS.U8 R7, [R26+UR5+-0x1] ;  /* 0xffffff051a077984 */ /* 0x000e680008000000 */
[----:B------:R-:W5:Y:S01]  /*05f0*/  LDS.U8 R27, [R24+-0x1] ;  /* 0xffffff00181b7984 */ /* 0x000f620000000000 */
[----:B0-----:R-:W2:Y:S02]  /*0600*/  I2F.F64.U16 R14, R20 ;  /* 0x00000014000e7312 */ /* 0x001ea40000101800 */
[----:B--2---:R-:W-:-:S06]  /*0610*/  DFMA R12, R14, R22, R12 ;  /* 0x000000160e0c722b */ /* 0x004fcc000000000c */
[----:B-1----:R0:W1:Y:S02]  /*0620*/  I2F.F64.U16 R14, R7 ;  /* 0x00000007000e7312 */ /* 0x0020640000101800 */
[----:B0-----:R-:W-:Y:S01]  /*0630*/  LDS.U8 R7, [R25+UR5+0x1] ;  /* 0x0000010519077984 */ /* 0x001fe20008000000 */
[----:B-1----:R-:W-:-:S05]  /*0640*/  DFMA R14, R22, R14, R10 ;  /* 0x0000000e160e722b */ /* 0x002fca000000000a */
[----:B-----5:R0:W1:Y:S02]  /*0650*/  I2F.F64.U16 R10, R27 ;  /* 0x0000001b000a7312 */ /* 0x0200640000101800 */
[----:B0-----:R-:W-:Y:S01]  /*0660*/  LDS.U8 R27, [R26+UR5] ;  /* 0x000000051a1b7984 */ /* 0x001fe20008000000 */
[----:B-1----:R-:W-:-:S03]  /*0670*/  DFMA R22, R22, R10, R28 ;  /* 0x0000000a1616722b */ /* 0x002fc6000000001c */
[----:B------:R-:W2:Y:S04]  /*0680*/  LDG.E.64 R10, desc[UR8][R8.64+0x4f8] ;  /* 0x0004f808080a7981 */ /* 0x000ea8000c1e1b00 */
[----:B------:R-:W0:Y:S04]  /*0690*/  LDS.U8 R29, [R25+UR5] ;  /* 0x00000005191d7984 */ /* 0x000e280008000000 */
[----:B------:R-:W1:Y:S01]  /*06a0*/  LDS.U8 R28, [R24] ;  /* 0x00000000181c7984 */ /* 0x000e620000000000 */
[----:B0-----:R0:W3:Y:S03]  /*06b0*/  I2F.F64.U16 R20, R29 ;  /* 0x0000001d00147312 */ /* 0x0010e60000101800 */
[----:B0-----:R-:W-:Y:S01]  /*06c0*/  LDS.U8 R29, [R24+0x1] ;  /* 0x00000100181d7984 */ /* 0x001fe20000000000 */
[----:B---3--:R-:W-:-:S04]  /*06d0*/  DFMA R12, R20, R18, R12 ;  /* 0x00000012140c722b */ /* 0x008fc8000000000c */
[----:B------:R0:W3:Y:S02]  /*06e0*/  I2F.F64.U16 R20, R27 ;  /* 0x0000001b00147312 */ /* 0x0000e40000101800 */
[----:B0-----:R-:W-:Y:S01]  /*06f0*/  LDS.U8 R27, [R26+UR5+0x2] ;  /* 0x000002051a1b7984 */ /* 0x001fe20008000000 */
[----:B---3--:R-:W-:-:S05]  /*0700*/  DFMA R14, R18, R20, R14 ;  /* 0x00000014120e722b */ /* 0x008fca000000000e */
[----:B-1----:R0:W1:Y:S02]  /*0710*/  I2F.F64.U16 R20, R28 ;  /* 0x0000001c00147312 */ /* 0x0020640000101800 */
[----:B0-----:R-:W0:Y:S01]  /*0720*/  LDS.U8 R28, [R26+UR5+0x1] ;  /* 0x000001051a1c7984 */ /* 0x001e220008000000 */
[----:B-1----:R-:W-:-:S03]  /*0730*/  DFMA R20, R18, R20, R22 ;  /* 0x000000141214722b */ /* 0x002fc60000000016 */
[----:B------:R-:W3:Y:S02]  /*0740*/  LDG.E.64 R18, desc[UR8][R8.64+0x6a0] ;  /* 0x0006a00808127981 */ /* 0x000ee4000c1e1b00 */
[----:B------:R1:W4:Y:S02]  /*0750*/  I2F.F64.U16 R22, R7 ;  /* 0x0000000700167312 */ /* 0x0003240000101800 */
[----:B-1----:R-:W1:Y:S01]  /*0760*/  LDS.U8 R7, [R25+UR5+0x2] ;  /* 0x0000020519077984 */ /* 0x002e620008000000 */
[----:B----4-:R-:W-:-:S05]  /*0770*/  DFMA R12, R22, R16, R12 ;  /* 0x00000010160c722b */ /* 0x010fca000000000c */
[----:B0-----:R0:W4:Y:S02]  /*0780*/  I2F.F64.U16 R22, R28 ;  /* 0x0000001c00167312 */ /* 0x0011240000101800 */
[----:B0-----:R-:W-:Y:S01]  /*0790*/  LDS.U8 R28, [R26+UR5+0x3] ;  /* 0x000003051a1c7984 */ /* 0x001fe20008000000 */
[----:B----4-:R-:W-:-:S05]  /*07a0*/  DFMA R14, R16, R22, R14 ;  /* 0x00000016100e722b */ /* 0x010fca000000000e */
[----:B------:R0:W4:Y:S02]  /*07b0*/  I2F.F64.U16 R22, R29 ;  /* 0x0000001d00167312 */ /* 0x0001240000101800 */
[----:B0-----:R-:W-:Y:S01]  /*07c0*/  LDS.U8 R29, [R25+UR5+0x3] ;  /* 0x00000305191d7984 */ /* 0x001fe20008000000 */
[----:B----4-:R-:W-:-:S03]  /*07d0*/  DFMA R20, R16, R22, R20 ;  /* 0x000000161014722b */ /* 0x010fc60000000014 */
[----:B------:R-:W4:Y:S02]  /*07e0*/  LDG.E.64 R16, desc[UR8][R8.64+0x848] ;  /* 0x0008480808107981 */ /* 0x000f24000c1e1b00 */
[----:B-1----:R0:W2:Y:S02]  /*07f0*/  I2F.F64.U16 R22, R7 ;  /* 0x0000000700167312 */ /* 0x0020a40000101800 */
[----:B0-----:R-:W0:Y:S01]  /*0800*/  LDS.U8 R7, [R24+0x2] ;  /* 0x0000020018077984 */ /* 0x001e220000000000 */
[----:B--2---:R-:W-:-:S05]  /*0810*/  DFMA R12, R22, R10, R12 ;  /* 0x0000000a160c722b */ /* 0x004fca000000000c */
[----:B------:R1:W2:Y:S02]  /*0820*/  I2F.F64.U16 R22, R27 ;  /* 0x0000001b00167312 */ /* 0x0002a40000101800 */
[----:B-1----:R-:W-:Y:S01]  /*0830*/  LDS.U8 R27, [R26+UR5+0x4] ;  /* 0x000004051a1b7984 */ /* 0x002fe20008000000 */
[----:B--2---:R-:W-:-:S05]  /*0840*/  DFMA R14, R10, R22, R14 ;  /* 0x000000160a0e722b */ /* 0x004fca000000000e */
[----:B0-----:R0:W1:Y:S02]  /*0850*/  I2F.F64.U16 R22, R7 ;  /* 0x0000000700167312 */ /* 0x0010640000101800 */
[----:B0-----:R-:W-:Y:S01]  /*0860*/  LDS.U8 R7, [R25+UR5+0x4] ;  /* 0x0000040519077984 */ /* 0x001fe20008000000 */
[----:B-1----:R-:W-:-:S03]  /*0870*/  DFMA R20, R10, R22, R20 ;  /* 0x000000160a14722b */ /* 0x002fc60000000014 */
[----:B------:R-:W2:Y:S02]  /*0880*/  LDG.E.64 R10, desc[UR8][R8.64+0x9f0] ;  /* 0x0009f008080a7981 */ /* 0x000ea4000c1e1b00 */
[----:B------:R0:W3:Y:S02]  /*0890*/  I2F.F64.U16 R22, R29 ;  /* 0x0000001d00167312 */ /* 0x0000e40000101800 */
[----:B0-----:R-:W0:Y:S01]  /*08a0*/  LDS.U8 R29, [R24+0x3] ;  /* 0x00000300181d7984 */ /* 0x001e220000000000 */
[----:B---3--:R-:W-:-:S05]  /*08b0*/  DFMA R12, R22, R18, R12 ;  /* 0x00000012160c722b */ /* 0x008fca000000000c */
[----:B------:R1:W3:Y:S02]  /*08c0*/  I2F.F64.U16 R22, R28 ;  /* 0x0000001c00167312 */ /* 0x0002e40000101800 */
[----:B-1----:R-:W-:Y:S01]  /*08d0*/  LDS.U8 R28, [R26+UR5+0x5] ;  /* 0x000005051a1c7984 */ /* 0x002fe20008000000 */
[----:B---3--:R-:W-:-:S05]  /*08e0*/  DFMA R22, R18, R22, R14 ;  /* 0x000000161216722b */ /* 0x008fca000000000e */
[----:B0-----:R0:W1:Y:S02]  /*08f0*/  I2F.F64.U16 R14, R29 ;  /* 0x0000001d000e7312 */ /* 0x0010640000101800 */
[----:B0-----:R-:W-:Y:S01]  /*0900*/  LDS.U8 R29, [R25+UR5+0x5] ;  /* 0x00000505191d7984 */ /* 0x001fe20008000000 */
[----:B-1----:R-:W-:-:S03]  /*0910*/  DFMA R20, R18, R14, R20 ;  /* 0x0000000e1214722b */ /* 0x002fc60000000014 */
[----:B------:R-:W3:Y:S02]  /*0920*/  LDG.E.64 R14, desc[UR8][R8.64+0xb98] ;  /* 0x000b9808080e7981 */ /* 0x000ee4000c1e1b00 */
[----:B------:R0:W4:Y:S02]  /*0930*/  I2F.F64.U16 R18, R7 ;  /* 0x0000000700127312 */ /* 0x0001240000101800 */
[----:B0-----:R-:W0:Y:S01]  /*0940*/  LDS.U8 R7, [R24+0x4] ;  /* 0x0000040018077984 */ /* 0x001e220000000000 */
[----:B----4-:R-:W-:-:S05]  /*0950*/  DFMA R12, R18, R16, R12 ;  /* 0x00000010120c722b */ /* 0x010fca000000000c */
[----:B------:R1:W4:Y:S02]  /*0960*/  I2F.F64.U16 R18, R27 ;  /* 0x0000001b00127312 */ /* 0x0003240000101800 */
[----:B-1----:R-:W-:Y:S01]  /*0970*/  LDS.U8 R27, [R26+UR5+0x6] ;  /* 0x000006051a1b7984 */ /* 0x002fe20008000000 */
[----:B----4-:R-:W-:-:S05]  /*0980*/  DFMA R22, R16, R18, R22 ;  /* 0x000000121016722b */ /* 0x010fca0000000016 */
[----:B0-----:R0:W1:Y:S02]  /*0990*/  I2F.F64.U16 R18, R7 ;  /* 0x0000000700127312 */ /* 0x0010640000101800 */
[----:B0-----:R-:W0:Y:S01]  /*09a0*/  LDS.U8 R7, [R24+0x5] ;  /* 0x0000050018077984 */ /* 0x001e220000000000 */
[----:B-1----:R-:W-:-:S03]  /*09b0*/  DFMA R20, R16, R18, R20 ;  /* 0x000000121014722b */ /* 0x002fc60000000014 */
[----:B------:R-:W4:Y:S02]  /*09c0*/  LDG.E.64 R16, desc[UR8][R8.64+0xd40] ;  /* 0x000d400808107981 */ /* 0x000f24000c1e1b00 */
[----:B------:R1:W2:Y:S02]  /*09d0*/  I2F.F64.U16 R18, R29 ;  /* 0x0000001d00127312 */ /* 0x0002a40000101800 */
[----:B-1----:R-:W1:Y:S01]  /*09e0*/  LDS.U8 R29, [R25+UR5+0x6] ;  /* 0x00000605191d7984 */ /* 0x002e620008000000 */
[----:B--2---:R-:W-:-:S05]  /*09f0*/  DFMA R12, R18, R10, R12 ;  /* 0x0000000a120c722b */ /* 0x004fca000000000c */
[----:B------:R2:W5:Y:S02]  /*0a00*/  I2F.F64.U16 R18, R28 ;  /* 0x0000001c00127312 */ /* 0x0005640000101800 */
[----:B--2---:R-:W-:Y:S01]  /*0a10*/  LDS.U8 R28, [R26+UR5+0x7] ;  /* 0x000007051a1c7984 */ /* 0x004fe20008000000 */
[----:B-----5:R-:W-:-:S05]  /*0a20*/  DFMA R22, R10, R18, R22 ;  /* 0x000000120a16722b */ /* 0x020fca0000000016 */
[----:B0-----:R0:W2:Y:S02]  /*0a30*/  I2F.F64.U16 R18, R7 ;  /* 0x0000000700127312 */ /* 0x0010a40000101800 */
[----:B0-----:R-:W-:Y:S01]  /*0a40*/  LDS.U8 R7, [R25+UR5+0x7] ;  /* 0x0000070519077984 */ /* 0x001fe20008000000 */
[----:B--2---:R-:W-:-:S03]  /*0a50*/  DFMA R20, R10, R18, R20 ;  /* 0x000000120a14722b */ /* 0x004fc60000000014 */
[----:B------:R-:W2:Y:S02]  /*0a60*/  LDG.E.64 R10, desc[UR8][R8.64+0xee8] ;  /* 0x000ee808080a7981 */ /* 0x000ea4000c1e1b00 */
[----:B-1----:R0:W3:Y:S02]  /*0a70*/  I2F.F64.U16 R18, R29 ;  /* 0x0000001d00127312 */ /* 0x0020e40000101800 */
        /* <DEDUP_REMOVED lines=50> */
[----:B-1----:R-:W-:Y:S01]  /*0da0*/  LDS.U8 R29, [R24+0xc] ;  /* 0x00000c00181d7984 */ /* 0x002fe20000000000 */
[----:B--2---:R-:W-:-:S05]  /*0db0*/  DFMA R12, R20, R10, R12 ;  /* 0x0000000a140c722b */ /* 0x004fca000000000c */
[----:B------:R1:W2:Y:S02]  /*0dc0*/  I2F.F64.U16 R20, R28 ;  /* 0x0000001c00147312 */ /* 0x0002a40000101800 */
[----:B-1----:R-:W1:Y:S01]  /*0dd0*/  LDS.U8 R28, [R25+UR5+0xc] ;  /* 0x00000c05191c7984 */ /* 0x002e620008000000 */
[----:B--2---:R-:W-:-:S05]  /*0de0*/  DFMA R22, R10, R20, R22 ;  /* 0x000000140a16722b */ /* 0x004fca0000000016 */
[----:B0-----:R0:W2:Y:S02]  /*0df0*/  I2F.F64.U16 R20, R7 ;  /* 0x0000000700147312 */ /* 0x0010a40000101800 */
[----:B0-----:R-:W0:Y:S01]  /*0e00*/  LDS.U8 R7, [R25+UR5+0xd] ;  /* 0x00000d0519077984 */ /* 0x001e220008000000 */
[----:B--2---:R-:W-:-:S03]  /*0e10*/  DFMA R18, R10, R20, R18 ;  /* 0x000000140a12722b */ /* 0x004fc60000000012 */
[----:B------:R-:W2:Y:S02]  /*0e20*/  LDG.E.64 R10, desc[UR8][R8.64+0x18d8] ;  /* 0x0018d808080a7981 */ /* 0x000ea4000c1e1b00 */
[----:B-1----:R-:W3:Y:S02]  /*0e30*/  I2F.F64.U16 R20, R28 ;  /* 0x0000001c00147312 */ /* 0x002ee40000101800 */
[----:B---3--:R-:W-:-:S06]  /*0e40*/  DFMA R12, R20, R14, R12 ;  /* 0x0000000e140c722b */ /* 0x008fcc000000000c */
[----:B------:R1:W3:Y:S02]  /*0e50*/  I2F.F64.U16 R20, R27 ;  /* 0x0000001b00147312 */ /* 0x0002e40000101800 */
[----:B-1----:R-:W1:Y:S01]  /*0e60*/  LDS.U8 R27, [R26+UR5+0xd] ;  /* 0x00000d051a1b7984 */ /* 0x002e620008000000 */
[----:B---3--:R-:W-:-:S05]  /*0e70*/  DFMA R22, R14, R20, R22 ;  /* 0x000000140e16722b */ /* 0x008fca0000000016 */
[----:B------:R3:W5:Y:S02]  /*0e80*/  I2F.F64.U16 R20, R29 ;  /* 0x0000001d00147312 */ /* 0x0007640000101800 */
[----:B---3--:R3:W3:Y:S01]  /*0e90*/  LDG.E.64 R28, desc[UR8][R8.64+0x1c28] ;  /* 0x001c2808081c7981 */ /* 0x0086e2000c1e1b00 */
[----:B-----5:R-:W-:-:S03]  /*0ea0*/  DFMA R18, R14, R20, R18 ;  /* 0x000000140e12722b */ /* 0x020fc60000000012 */
[----:B------:R-:W5:Y:S02]  /*0eb0*/  LDG.E.64 R14, desc[UR8][R8.64+0x1a80] ;  /* 0x001a8008080e7981 */ /* 0x000f64000c1e1b00 */
[----:B0-----:R0:W4:Y:S02]  /*0ec0*/  I2F.F64.U16 R20, R7 ;  /* 0x0000000700147312 */ /* 0x0011240000101800 */
[----:B0-----:R-:W-:Y:S01]  /*0ed0*/  LDS.U8 R7, [R24+0xe] ;  /* 0x00000e0018077984 */ /* 0x001fe20000000000 */
[----:B----4-:R-:W-:-:S05]  /*0ee0*/  DFMA R12, R20, R16, R12 ;  /* 0x00000010140c722b */ /* 0x010fca000000000c */
[----:B-1----:R0:W1:Y:S02]  /*0ef0*/  I2F.F64.U16 R20, R27 ;  /* 0x0000001b00147312 */ /* 0x0020640000101800 */
[----:B0-----:R-:W-:Y:S01]  /*0f00*/  LDS.U8 R27, [R25+UR5+0xf] ;  /* 0x00000f05191b7984 */ /* 0x001fe20008000000 */
[----:B-1----:R-:W-:-:S03]  /*0f10*/  DFMA R22, R16, R20, R22 ;  /* 0x000000141016722b */ /* 0x002fc60000000016 */
[----:B------:R-:W0:Y:S02]  /*0f20*/  LDS.U8 R21, [R24+0xd] ;  /* 0x00000d0018157984 */ /* 0x000e240000000000 */
[----:B0-----:R-:W0:Y:S02]  /*0f30*/  I2F.F64.U16 R20, R21 ;  /* 0x0000001500147312 */ /* 0x001e240000101800 */
[----:B0-----:R-:W-:Y:S01]  /*0f40*/  DFMA R18, R16, R20, R18 ;  /* 0x000000141012722b */ /* 0x001fe20000000012 */
[----:B------:R-:W0:Y:S04]  /*0f50*/  LDS.U8 R21, [R25+UR5+0xe] ;  /* 0x00000e0519157984 */ /* 0x000e280008000000 */
[----:B------:R-:W1:Y:S01]  /*0f60*/  LDS.U8 R20, [R26+UR5+0xe] ;  /* 0x00000e051a147984 */ /* 0x000e620008000000 */
[----:B0-----:R0:W2:Y:S03]  /*0f70*/  I2F.F64.U16 R16, R21 ;  /* 0x0000001500107312 */ /* 0x0010a60000101800 */
[----:B0-----:R-:W-:Y:S01]  /*0f80*/  LDS.U8 R21, [R26+UR5+0x10] ;  /* 0x000010051a157984 */ /* 0x001fe20008000000 */
[----:B--2---:R-:W-:-:S04]  /*0f90*/  DFMA R12, R16, R10, R12 ;  /* 0x0000000a100c722b */ /* 0x004fc8000000000c */
[----:B-1----:R0:W1:Y:S02]  /*0fa0*/  I2F.F64.U16 R16, R20 ;  /* 0x0000001400107312 */ /* 0x0020640000101800 */
[----:B0-----:R-:W-:Y:S01]  /*0fb0*/  LDS.U8 R20, [R24+0x10] ;  /* 0x0000100018147984 */ /* 0x001fe20000000000 */
[----:B-1----:R-:W-:-:S05]  /*0fc0*/  DFMA R22, R10, R16, R22 ;  /* 0x000000100a16722b */ /* 0x002fca0000000016 */
[----:B------:R0:W1:Y:S02]  /*0fd0*/  I2F.F64.U16 R16, R7 ;  /* 0x0000000700107312 */ /* 0x0000640000101800 */
[----:B0-----:R-:W-:Y:S01]  /*0fe0*/  LDS.U8 R7, [R24+0xf] ;  /* 0x00000f0018077984 */ /* 0x001fe20000000000 */
[----:B-1----:R-:W-:-:S03]  /*0ff0*/  DFMA R18, R10, R16, R18 ;  /* 0x000000100a12722b */ /* 0x002fc60000000012 */
[----:B------:R-:W0:Y:S02]  /*1000*/  LDS.U8 R10, [R26+UR5+0xf] ;  /* 0x00000f051a0a7984 */ /* 0x000e240008000000 */
[----:B------:R-:W-:Y:S08]  /*1010*/  I2F.F64.U16 R16, R27 ;  /* 0x0000001b00107312 */ /* 0x000ff00000101800 */
[----:B0-----:R-:W5:Y:S02]  /*1020*/  I2F.F64.U16 R10, R10 ;  /* 0x0000000a000a7312 */ /* 0x001f640000101800 */
[----:B-----5:R-:W-:Y:S01]  /*1030*/  DFMA R10, R14, R10, R22 ;  /* 0x0000000a0e0a722b */ /* 0x020fe20000000016 */
[----:B------:R-:W0:Y:S01]  /*1040*/  LDS.U8 R22, [R25+UR5+0x10] ;  /* 0x0000100519167984 */ /* 0x000e220008000000 */
[----:B------:R-:W-:-:S04]  /*1050*/  DFMA R12, R16, R14, R12 ;  /* 0x0000000e100c722b */ /* 0x000fc8000000000c */
[----:B------:R-:W1:Y:S01]  /*1060*/  I2F.F64.U16 R16, R7 ;  /* 0x0000000700107312 */ /* 0x000e620000101800 */
[----:B------:R-:W-:-:S04]  /*1070*/  UIADD3 UR5, UPT, UPT, UR5, 0x12, URZ ;  /* 0x0000001205057890 */ /* 0x000fc8000fffe0ff */
[----:B------:R-:W-:Y:S01]  /*1080*/  UISETP.NE.AND UP0, UPT, UR5, 0x37, UPT ;  /* 0x000000370500788c */ /* 0x000fe2000bf05270 */
[----:B-1----:R-:W-:Y:S02]  /*1090*/  DFMA R16, R14, R16, R18 ;  /* 0x000000100e10722b */ /* 0x002fe40000000012 */
[----:B------:R-:W1:Y:S01]  /*10a0*/  I2F.F64.U16 R18, R21 ;  /* 0x0000001500127312 */ /* 0x000e620000101800 */
[----:B---3--:R-:W-:Y:S01]  /*10b0*/  IADD3 R8, P0, PT, R8, 0x1dd0, RZ ;  /* 0x00001dd008087810 */ /* 0x008fe20007f1e0ff */
[----:B------:R-:W-:-:S06]  /*10c0*/  VIADD R24, R24, 0x12 ;  /* 0x0000001218187836 */ /* 0x000fcc0000000000 */
[----:B0-----:R-:W0:Y:S08]  /*10d0*/  I2F.F64.U16 R14, R22 ;  /* 0x00000016000e7312 */ /* 0x001e300000101800 */
[----:B------:R-:W2:Y:S01]  /*10e0*/  I2F.F64.U16 R22, R20 ;  /* 0x0000001400167312 */ /* 0x000ea20000101800 */
[----:B-1----:R-:W-:Y:S01]  /*10f0*/  DFMA R10, R28, R18, R10 ;  /* 0x000000121c0a722b */ /* 0x002fe2000000000a */
[----:B------:R-:W-:Y:S01]  /*1100*/  IMAD.X R9, RZ, RZ, R9, P0 ;  /* 0x000000ffff097224 */ /* 0x000fe200000e0609 */
[----:B0-----:R-:W-:-:S02]  /*1110*/  DFMA R12, R14, R28, R12 ;  /* 0x0000001c0e0c722b */ /* 0x001fc4000000000c */
[----:B--2---:R-:W-:Y:S01]  /*1120*/  DFMA R28, R28, R22, R16 ;  /* 0x000000161c1c722b */ /* 0x004fe20000000010 */
[----:B------:R-:W-:Y:S10]  /*1130*/  BRA.U UP0, `(.L_x_4) ;  /* 0xfffffff500187547 */ /* 0x000ff4000b83ffff */
[----:B------:R-:W-:Y:S05]  /*1140*/  BRA.U UP1, `(.L_x_5) ;  /* 0xfffffff101dc7547 */ /* 0x000fea000b83ffff */
[----:B------:R-:W0:Y:S01]  /*1150*/  LDCU UR4, c[0x0][0x3ac] ;  /* 0x00007580ff0477ac */ /* 0x000e220008000800 */
[----:B------:R-:W1:Y:S01]  /*1160*/  LDC.64 R8, c[0x0][0x3a8] ;  /* 0x0000ea00ff087b82 */ /* 0x000e620000000a00 */
[----:B------:R-:W-:Y:S01]  /*1170*/  IMAD.MOV.U32 R4, RZ, RZ, 0x1 ;  /* 0x00000001ff047424 */ /* 0x000fe200078e00ff */
[----:B------:R-:W-:Y:S01]  /*1180*/  FSETP.GEU.AND P1, PT, |R13|, 6.5827683646048100446e-37, PT ;  /* 0x036000000d00780b */ /* 0x000fe20003f2e200 */
[----:B------:R-:W-:Y:S01]  /*1190*/  BSSY.RECONVERGENT B0, `(.L_x_6) ;  /* 0x0000015000007945 */ /* 0x000fe20003800200 */
[----:B0-----:R-:W1:Y:S03]  /*11a0*/  MUFU.RCP64H R5, UR4 ;  /* 0x0000000400057d08 */ /* 0x001e660008001800 */
[----:B-1----:R-:W-:-:S08]  /*11b0*/  DFMA R6, R4, -R8, 1 ;  /* 0x3ff000000406742b */ /* 0x002fd00000000808 */
[----:B------:R-:W-:-:S08]  /*11c0*/  DFMA R6, R6, R6, R6 ;  /* 0x000000060606722b */ /* 0x000fd00000000006 */
[----:B------:R-:W-:-:S08]  /*11d0*/  DFMA R6, R4, R6, R4 ;  /* 0x000000060406722b */ /* 0x000fd00000000004 */
[----:B------:R-:W-:-:S08]  /*11e0*/  DFMA R4, R6, -R8, 1 ;  /* 0x3ff000000604742b */ /* 0x000fd00000000808 */
[----:B------:R-:W-:-:S08]  /*11f0*/  DFMA R4, R6, R4, R6 ;  /* 0x000000040604722b */ /* 0x000fd00000000006 */
[----:B------:R-:W-:-:S08]  /*1200*/  DMUL R6, R12, R4 ;  /* 0x000000040c067228 */ /* 0x000fd00000000000 */
[----:B------:R-:W-:-:S08]  /*1210*/  DFMA R8, R6, -R8, R12 ;  /* 0x800000080608722b */ /* 0x000fd0000000000c */
[----:B------:R-:W-:Y:S01]  /*1220*/  DFMA R6, R4, R8, R6 ;  /* 0x000000080406722b */ /* 0x000fe20000000006 */
[----:B------:R-:W0:Y:S09]  /*1230*/  LDC R5, c[0x0][0x3ac] ;  /* 0x0000eb00ff057b82 */ /* 0x000e320000000800 */
[----:B------:R-:W-:Y:S01]  /*1240*/  FFMA R0, RZ, UR4, R7 ;  /* 0x00000004ff007c23 */ /* 0x000fe20008000007 */
[----:B------:R-:W1:Y:S04]  /*1250*/  LDCU UR4, c[0x0][0x3a8] ;  /* 0x00007500ff0477ac */ /* 0x000e680008000800 */
[----:B------:R-:W-:-:S13]  /*1260*/  FSETP.GT.AND P0, PT, |R0|, 1.469367938527859385e-39, PT ;  /* 0x001000000000780b */ /* 0x000fda0003f04200 */
[----:B------:R-:W-:Y:S05]  /*1270*/  @P0 BRA P1, `(.L_x_7) ;  /* 0x0000000000180947 */ /* 0x000fea0000800000 */
[----:B------:R-:W-:Y:S01]  /*1280*/  IMAD.MOV.U32 R6, RZ, RZ, R12 ;  /* 0x000000ffff067224 */ /* 0x000fe200078e000c */
[----:B------:R-:W-:Y:S01]  /*1290*/  MOV R0, 0x12c0 ;  /* 0x000012c000007802 */ /* 0x000fe20000000f00 */
[----:B------:R-:W-:-:S07]  /*12a0*/  IMAD.MOV.U32 R7, RZ, RZ, R13 ;  /* 0x000000ffff077224 */ /* 0x000fce00078e000d */
[----:B01----:R-:W-:Y:S05]  /*12b0*/  CALL.REL.NOINC `($__internal_0_$__cuda_sm20_div_rn_f64_full) ;  /* 0x0000000400547944 */ /* 0x003fea0003c00000 */
[----:B------:R-:W-:Y:S02]  /*12c0*/  IMAD.MOV.U32 R6, RZ, RZ, R16 ;  /* 0x000000ffff067224 */ /* 0x000fe400078e0010 */
[----:B------:R-:W-:-:S07]  /*12d0*/  IMAD.MOV.U32 R7, RZ, RZ, R17 ;  /* 0x000000ffff077224 */ /* 0x000fce00078e0011 */
.L_x_7:
[----:B-1----:R-:W-:Y:S05]  /*12e0*/  BSYNC.RECONVERGENT B0 ;  /* 0x0000000000007941 */ /* 0x002fea0003800200 */
.L_x_6:
[----:B------:R-:W1:Y:S01]  /*12f0*/  LDCU UR11, c[0x0][0x3ac] ;  /* 0x00007580ff0b77ac */ /* 0x000e620008000800 */
[----:B------:R-:W2:Y:S01]  /*1300*/  LDC.64 R8, c[0x0][0x3a8] ;  /* 0x0000ea00ff087b82 */ /* 0x000ea20000000a00 */
[----:B------:R-:W-:Y:S01]  /*1310*/  IMAD.MOV.U32 R12, RZ, RZ, 0x1 ;  /* 0x00000001ff0c7424 */ /* 0x000fe200078e00ff */
[----:B------:R-:W-:Y:S01]  /*1320*/  FSETP.GEU.AND P1, PT, |R11|, 6.5827683646048100446e-37, PT ;  /* 0x036000000b00780b */ /* 0x000fe20003f2e200 */
[----:B------:R-:W3:Y:S01]  /*1330*/  LDCU UR5, c[0x0][0x39c] ;  /* 0x00007380ff0577ac */ /* 0x000ee20008000800 */
[----:B------:R-:W-:Y:S01]  /*1340*/  IMAD.MOV.U32 R17, RZ, RZ, 0x3fe00000 ;  /* 0x3fe00000ff117424 */ /* 0x000fe200078e00ff */
[----:B------:R-:W-:Y:S01]  /*1350*/  BSSY.RECONVERGENT B0, `(.L_x_8) ;  /* 0x000001f000007945 */ /* 0x000fe20003800200 */
[----:B------:R-:W4:Y:S01]  /*1360*/  LDCU UR10, c[0x0][0x3a0] ;  /* 0x00007400ff0a77ac */ /* 0x000f220008000800 */
[----:B------:R-:W5:Y:S01]  /*1370*/  LDCU.64 UR6, c[0x0][0x388] ;  /* 0x00007100ff0677ac */ /* 0x000f620008000a00 */
[----:B-1----:R-:W2:Y:S01]  /*1380*/  MUFU.RCP64H R13, UR11 ;  /* 0x0000000b000d7d08 */ /* 0x002ea20008001800 */
[----:B---3--:R-:W-:-:S04]  /*1390*/  IMAD R2, R3, UR5, R2 ;  /* 0x0000000503027c24 */ /* 0x008fc8000f8e0202 */
[----:B----4-:R-:W-:-:S05]  /*13a0*/  IMAD R2, R2, UR10, RZ ;  /* 0x0000000a02027c24 */ /* 0x010fca000f8e02ff */
[----:B------:R-:W-:Y:S01]  /*13b0*/  IADD3 R16, PT, PT, R2, 0x2, RZ ;  /* 0x0000000202107810 */ /* 0x000fe20007ffe0ff */
[----:B--2---:R-:W-:-:S03]  /*13c0*/  DFMA R14, R12, -R8, 1 ;  /* 0x3ff000000c0e742b */ /* 0x004fc60000000808 */
[----:B-----5:R-:W-:-:S05]  /*13d0*/  IADD3 R16, P0, PT, R16, UR6, RZ ;  /* 0x0000000610107c10 */ /* 0x020fca000ff1e0ff */
[----:B------:R-:W-:-:S08]  /*13e0*/  DFMA R14, R14, R14, R14 ;  /* 0x0000000e0e0e722b */ /* 0x000fd0000000000e */
[----:B------:R-:W-:-:S08]  /*13f0*/  DFMA R12, R12, R14, R12 ;  /* 0x0000000e0c0c722b */ /* 0x000fd0000000000c */
[----:B------:R-:W-:-:S08]  /*1400*/  DFMA R14, R12, -R8, 1 ;  /* 0x3ff000000c0e742b */ /* 0x000fd00000000808 */
[----:B------:R-:W-:Y:S01]  /*1410*/  DFMA R12, R12, R14, R12 ;  /* 0x0000000e0c0c722b */ /* 0x000fe2000000000c */
[----:B------:R-:W-:Y:S01]  /*1420*/  LOP3.LUT R15, R17, 0x80000000, R7, 0xb8, !PT ;  /* 0x80000000110f7812 */ /* 0x000fe200078eb807 */
[----:B------:R-:W-:Y:S02]  /*1430*/  IMAD.MOV.U32 R14, RZ, RZ, RZ ;  /* 0x000000ffff0e7224 */ /* 0x000fe400078e00ff */
[----:B------:R-:W-:-:S04]  /*1440*/  IMAD.X R17, RZ, RZ, UR7, P0 ;  /* 0x00000007ff117e24 */ /* 0x000fc800080e06ff */
[----:B------:R-:W-:Y:S02]  /*1450*/  DADD.RZ R14, R14, R6 ;  /* 0x000000000e0e7229 */ /* 0x000fe4000000c006 */
[----:B------:R-:W-:-:S08]  /*1460*/  DMUL R6, R10, R12 ;  /* 0x0000000c0a067228 */ /* 0x000fd00000000000 */
[----:B------:R-:W-:Y:S01]  /*1470*/  DFMA R8, R6, -R8, R10 ;  /* 0x800000080608722b */ /* 0x000fe2000000000a */
[----:B------:R-:W1:Y:S07]  /*1480*/  F2I.U32.F64.TRUNC R15, R14 ;  /* 0x0000000e000f7311 */ /* 0x000e6e000030d000 */
[----:B------:R-:W-:Y:S01]  /*1490*/  DFMA R6, R12, R8, R6 ;  /* 0x000000080c06722b */ /* 0x000fe20000000006 */
[----:B-1----:R1:W-:Y:S09]  /*14a0*/  STG.E.U8 desc[UR8][R16.64], R15 ;  /* 0x0000000f10007986 */ /* 0x0023f2000c101108 */
[----:B------:R-:W-:-:S05]  /*14b0*/  FFMA R0, RZ, UR11, R7 ;  /* 0x0000000bff007c23 */ /* 0x000fca0008000007 */
[----:B------:R-:W-:-:S13]  /*14c0*/  FSETP.GT.AND P0, PT, |R0|, 1.469367938527859385e-39, PT ;  /* 0x001000000000780b */ /* 0x000fda0003f04200 */
[----:B-1----:R-:W-:Y:S05]  /*14d0*/  @P0 BRA P1, `(.L_x_9) ;  /* 0x0000000000180947 */ /* 0x002fea0000800000 */
[----:B------:R-:W-:Y:S01]  /*14e0*/  IMAD.MOV.U32 R6, RZ, RZ, R10 ;  /* 0x000000ffff067224 */ /* 0x000fe200078e000a */
[----:B------:R-:W-:Y:S01]  /*14f0*/  MOV R0, 0x1520 ;  /* 0x0000152000007802 */ /* 0x000fe20000000f00 */
[----:B------:R-:W-:-:S07]  /*1500*/  IMAD.MOV.U32 R7, RZ, RZ, R11 ;  /* 0x000000ffff077224 */ /* 0x000fce00078e000b */
[----:B0-----:R-:W-:Y:S05]  /*1510*/  CALL.REL.NOINC `($__internal_0_$__cuda_sm20_div_rn_f64_full) ;  /* 0x0000000000bc7944 */ /* 0x001fea0003c00000 */
[----:B------:R-:W-:Y:S02]  /*1520*/  IMAD.MOV.U32 R6, RZ, RZ, R16 ;  /* 0x000000ffff067224 */ /* 0x000fe400078e0010 */
[----:B------:R-:W-:-:S07]  /*1530*/  IMAD.MOV.U32 R7, RZ, RZ, R17 ;  /* 0x000000ffff077224 */ /* 0x000fce00078e0011 */
.L_x_9:
[----:B------:R-:W-:Y:S05]  /*1540*/  BSYNC.RECONVERGENT B0 ;  /* 0x0000000000007941 */ /* 0x000fea0003800200 */
.L_x_8:
[----:B------:R-:W1:Y:S01]  /*1550*/  LDCU UR5, c[0x0][0x3ac] ;  /* 0x00007580ff0577ac */ /* 0x000e620008000800 */
[----:B------:R-:W2:Y:S01]  /*1560*/  LDC.64 R8, c[0x0][0x3a8] ;  /* 0x0000ea00ff087b82 */ /* 0x000ea20000000a00 */
[----:B------:R-:W-:Y:S01]  /*1570*/  IMAD.MOV.U32 R10, RZ, RZ, 0x1 ;  /* 0x00000001ff0a7424 */ /* 0x000fe200078e00ff */
[----:B------:R-:W-:Y:S01]  /*1580*/  FSETP.GEU.AND P1, PT, |R29|, 6.5827683646048100446e-37, PT ;  /* 0x036000001d00780b */ /* 0x000fe20003f2e200 */
[----:B------:R-:W-:Y:S01]  /*1590*/  IMAD.MOV.U32 R3, RZ, RZ, 0x3fe00000 ;  /* 0x3fe00000ff037424 */ /* 0x000fe200078e00ff */
[----:B------:R-:W3:Y:S01]  /*15a0*/  LDCU.64 UR6, c[0x0][0x388] ;  /* 0x00007100ff0677ac */ /* 0x000ee20008000a00 */
[----:B------:R-:W-:Y:S01]  /*15b0*/  BSSY.RECONVERGENT B0, `(.L_x_10) ;  /* 0x000001b000007945 */ /* 0x000fe20003800200 */
[----:B-1----:R-:W2:Y:S02]  /*15c0*/  MUFU.RCP64H R11, UR5 ;  /* 0x00000005000b7d08 */ /* 0x002ea40008001800 */
[----:B--2---:R-:W-:-:S08]  /*15d0*/  DFMA R12, R10, -R8, 1 ;  /* 0x3ff000000a0c742b */ /* 0x004fd00000000808 */
[----:B------:R-:W-:-:S08]  /*15e0*/  DFMA R12, R12, R12, R12 ;  /* 0x0000000c0c0c722b */ /* 0x000fd0000000000c */
[----:B------:R-:W-:-:S08]  /*15f0*/  DFMA R12, R10, R12, R10 ;  /* 0x0000000c0a0c722b */ /* 0x000fd0000000000a */
[----:B------:R-:W-:-:S08]  /*1600*/  DFMA R10, R12, -R8, 1 ;  /* 0x3ff000000c0a742b */ /* 0x000fd00000000808 */
[----:B------:R-:W-:Y:S01]  /*1610*/  DFMA R14, R12, R10, R12 ;  /* 0x0000000a0c0e722b */ /* 0x000fe2000000000c */
[----:B------:R-:W-:Y:S01]  /*1620*/  LOP3.LUT R11, R3, 0x80000000, R7, 0xb8, !PT ;  /* 0x80000000030b7812 */ /* 0x000fe200078eb807 */
[----:B------:R-:W-:Y:S02]  /*1630*/  IMAD.MOV.U32 R10, RZ, RZ, RZ ;  /* 0x000000ffff0a7224 */ /* 0x000fe400078e00ff */
[----:B------:R-:W-:-:S04]  /*1640*/  VIADD R12, R2, 0x1 ;  /* 0x00000001020c7836 */ /* 0x000fc80000000000 */
[----:B------:R-:W-:Y:S01]  /*1650*/  DADD.RZ R10, R10, R6 ;  /* 0x000000000a0a7229 */ /* 0x000fe2000000c006 */
[----:B---3--:R-:W-:Y:S01]  /*1660*/  IADD3 R12, P0, PT, R12, UR6, RZ ;  /* 0x000000060c0c7c10 */ /* 0x008fe2000ff1e0ff */
[----:B------:R-:W-:-:S04]  /*1670*/  DMUL R6, R28, R14 ;  /* 0x0000000e1c067228 */ /* 0x000fc80000000000 */
[----:B------:R-:W-:-:S04]  /*1680*/  IMAD.X R13, RZ, RZ, UR7, P0 ;  /* 0x00000007ff0d7e24 */ /* 0x000fc800080e06ff */
[----:B------:R-:W-:Y:S01]  /*1690*/  DFMA R8, R6, -R8, R28 ;  /* 0x800000080608722b */ /* 0x000fe2000000001c */
[----:B------:R-:W1:Y:S07]  /*16a0*/  F2I.U32.F64.TRUNC R11, R10 ;  /* 0x0000000a000b7311 */ /* 0x000e6e000030d000 */
[----:B------:R-:W-:Y:S01]  /*16b0*/  DFMA R6, R14, R8, R6 ;  /* 0x000000080e06722b */ /* 0x000fe20000000006 */
[----:B-1----:R1:W-:Y:S09]  /*16c0*/  STG.E.U8 desc[UR8][R12.64], R11 ;  /* 0x0000000b0c007986 */ /* 0x0023f2000c101108 */
[----:B------:R-:W-:-:S05]  /*16d0*/  FFMA R0, RZ, UR5, R7 ;  /* 0x00000005ff007c23 */ /* 0x000fca0008000007 */
[----:B------:R-:W-:-:S13]  /*16e0*/  FSETP.GT.AND P0, PT, |R0|, 1.469367938527859385e-39, PT ;  /* 0x001000000000780b */ /* 0x000fda0003f04200 */
[----:B-1----:R-:W-:Y:S05]  /*16f0*/  @P0 BRA P1, `(.L_x_11) ;  /* 0x0000000000180947 */ /* 0x002fea0000800000 */
[----:B------:R-:W-:Y:S01]  /*1700*/  MOV R6, R28 ;  /* 0x0000001c00067202 */ /* 0x000fe20000000f00 */
[----:B------:R-:W-:Y:S01]  /*1710*/  IMAD.MOV.U32 R7, RZ, RZ, R29 ;  /* 0x000000ffff077224 */ /* 0x000fe200078e001d */
[----:B------:R-:W-:-:S07]  /*1720*/  MOV R0, 0x1740 ;  /* 0x0000174000007802 */ /* 0x000fce0000000f00 */
[----:B0-----:R-:W-:Y:S05]  /*1730*/  CALL.REL.NOINC `($__internal_0_$__cuda_sm20_div_rn_f64_full) ;  /* 0x0000000000347944 */ /* 0x001fea0003c00000 */
[----:B------:R-:W-:Y:S02]  /*1740*/  IMAD.MOV.U32 R6, RZ, RZ, R16 ;  /* 0x000000ffff067224 */ /* 0x000fe400078e0010 */
[----:B------:R-:W-:-:S07]  /*1750*/  IMAD.MOV.U32 R7, RZ, RZ, R17 ;  /* 0x000000ffff077224 */ /* 0x000fce00078e0011 */
.L_x_11:
[----:B------:R-:W-:Y:S05]  /*1760*/  BSYNC.RECONVERGENT B0 ;  /* 0x0000000000007941 */ /* 0x000fea0003800200 */
.L_x_10:
[----:B0-----:R-:W-:Y:S01]  /*1770*/  IMAD.MOV.U32 R5, RZ, RZ, 0x3fe00000 ;  /* 0x3fe00000ff057424 */ /* 0x001fe200078e00ff */
[----:B------:R-:W0:Y:S01]  /*1780*/  LDCU.64 UR6, c[0x0][0x388] ;  /* 0x00007100ff0677ac */ /* 0x000e220008000a00 */
[----:B------:R-:W-:-:S03]  /*1790*/  IMAD.MOV.U32 R4, RZ, RZ, RZ ;  /* 0x000000ffff047224 */ /* 0x000fc600078e00ff */
[----:B------:R-:W-:-:S06]  /*17a0*/  LOP3.LUT R5, R5, 0x80000000, R7, 0xb8, !PT ;  /* 0x8000000005057812 */ /* 0x000fcc00078eb807 */
[----:B------:R-:W-:Y:S01]  /*17b0*/  DADD.RZ R4, R4, R6 ;  /* 0x0000000004047229 */ /* 0x000fe2000000c006 */
[----:B0-----:R-:W-:-:S09]  /*17c0*/  IADD3 R2, P0, PT, R2, UR6, RZ ;  /* 0x0000000602027c10 */ /* 0x001fd2000ff1e0ff */
[----:B------:R-:W0:Y:S01]  /*17d0*/  F2I.U32.F64.TRUNC R5, R4 ;  /* 0x0000000400057311 */ /* 0x000e22000030d000 */
[----:B------:R-:W-:-:S05]  /*17e0*/  IMAD.X R3, RZ, RZ, UR7, P0 ;  /* 0x00000007ff037e24 */ /* 0x000fca00080e06ff */
[----:B0-----:R-:W-:Y:S01]  /*17f0*/  STG.E.U8 desc[UR8][R2.64], R5 ;  /* 0x0000000502007986 */ /* 0x001fe2000c101108 */
[----:B------:R-:W-:Y:S05]  /*1800*/  EXIT ;  /* 0x000000000000794d */ /* 0x000fea0003800000 */
        .weak           $__internal_0_$__cuda_sm20_div_rn_f64_full
        .type           $__internal_0_$__cuda_sm20_div_rn_f64_full,@function
        .size           $__internal_0_$__cuda_sm20_div_rn_f64_full,(.L_x_18 - $__internal_0_$__cuda_sm20_div_rn_f64_full)
$__internal_0_$__cuda_sm20_div_rn_f64_full:
[C---:B------:R-:W-:Y:S01]  /*1810*/  FSETP.GEU.AND P0, PT, |R5|.reuse, 1.469367938527859385e-39, PT ;  /* 0x001000000500780b */ /* 0x040fe20003f0e200 */
[----:B------:R-:W-:Y:S01]  /*1820*/  IMAD.U32 R8, RZ, RZ, UR4 ;  /* 0x00000004ff087e24 */ /* 0x000fe2000f8e00ff */
[----:B------:R-:W-:Y:S01]  /*1830*/  LOP3.LUT R4, R5, 0x800fffff, RZ, 0xc0, !PT ;  /* 0x800fffff05047812 */ /* 0x000fe200078ec0ff */
[----:B------:R-:W-:Y:S01]  /*1840*/  IMAD.MOV.U32 R9, RZ, RZ, R5 ;  /* 0x000000ffff097224 */ /* 0x000fe200078e0005 */
[C---:B------:R-:W-:Y:S01]  /*1850*/  FSETP.GEU.AND P2, PT, |R7|.reuse, 1.469367938527859385e-39, PT ;  /* 0x001000000700780b */ /* 0x040fe20003f4e200 */
[----:B------:R-:W-:Y:S01]  /*1860*/  IMAD.U32 R12, RZ, RZ, UR4 ;  /* 0x00000004ff0c7e24 */ /* 0x000fe2000f8e00ff */
[----:B------:R-:W-:Y:S01]  /*1870*/  LOP3.LUT R13, R4, 0x3ff00000, RZ, 0xfc, !PT ;  /* 0x3ff00000040d7812 */ /* 0x000fe200078efcff */
[----:B------:R-:W-:Y:S01]  /*1880*/  IMAD.MOV.U32 R14, RZ, RZ, 0x1 ;  /* 0x00000001ff0e7424 */ /* 0x000fe200078e00ff */
[----:B------:R-:W-:Y:S01]  /*1890*/  LOP3.LUT R4, R7, 0x7ff00000, RZ, 0xc0, !PT ;  /* 0x7ff0000007047812 */ /* 0x000fe200078ec0ff */
[----:B------:R-:W-:Y:S01]  /*18a0*/  BSSY.RECONVERGENT B1, `(.L_x_12) ;  /* 0x0000050000017945 */ /* 0x000fe20003800200 */
[----:B------:R-:W-:-:S02]  /*18b0*/  LOP3.LUT R23, R5, 0x7ff00000, RZ, 0xc0, !PT ;  /* 0x7ff0000005177812 */ /* 0x000fc400078ec0ff */
[----:B------:R-:W-:Y:S01]  /*18c0*/  MOV R22, 0x1ca00000 ;  /* 0x1ca0000000167802 */ /* 0x000fe20000000f00 */
[----:B------:R-:W-:Y:S01]  /*18d0*/  @!P0 DMUL R12, R8, 8.98846567431157953865e+307 ;  /* 0x7fe00000080c8828 */ /* 0x000fe20000000000 */
[C---:B------:R-:W-:Y:S01]  /*18e0*/  ISETP.GE.U32.AND P1, PT, R4.reuse, R23, PT ;  /* 0x000000170400720c */ /* 0x040fe20003f26070 */
[----:B------:R-:W-:Y:S02]  /*18f0*/  IMAD.MOV.U32 R24, RZ, RZ, R4 ;  /* 0x000000ffff187224 */ /* 0x000fe400078e0004 */
[----:B------:R-:W-:Y:S01]  /*1900*/  @!P2 LOP3.LUT R19, R9, 0x7ff00000, RZ, 0xc0, !PT ;  /* 0x7ff000000913a812 */ /* 0x000fe200078ec0ff */
[----:B------:R-:W-:Y:S01]  /*1910*/  @!P2 IMAD.MOV.U32 R18, RZ, RZ, RZ ;  /* 0x000000ffff12a224 */ /* 0x000fe200078e00ff */
[----:B------:R-:W0:Y:S02]  /*1920*/  MUFU.RCP64H R15, R13 ;  /* 0x0000000d000f7308 */ /* 0x000e240000001800 */
[----:B------:R-:W-:Y:S02]  /*1930*/  @!P2 ISETP.GE.U32.AND P3, PT, R4, R19, PT ;  /* 0x000000130400a20c */ /* 0x000fe40003f66070 */
[----:B------:R-:W-:-:S02]  /*1940*/  @!P0 LOP3.LUT R23, R13, 0x7ff00000, RZ, 0xc0, !PT ;  /* 0x7ff000000d178812 */ /* 0x000fc400078ec0ff */
[----:B------:R-:W-:-:S03]  /*1950*/  @!P2 SEL R19, R22, 0x63400000, !P3 ;  /* 0x634000001613a807 */ /* 0x000fc60005800000 */
[----:B------:R-:W-:Y:S01]  /*1960*/  VIADD R25, R23, 0xffffffff ;  /* 0xffffffff17197836 */ /* 0x000fe20000000000 */
[----:B------:R-:W-:-:S04]  /*1970*/  @!P2 LOP3.LUT R19, R19, 0x80000000, R7, 0xf8, !PT ;  /* 0x800000001313a812 */ /* 0x000fc800078ef807 */
[----:B------:R-:W-:Y:S01]  /*1980*/  @!P2 LOP3.LUT R19, R19, 0x100000, RZ, 0xfc, !PT ;  /* 0x001000001313a812 */ /* 0x000fe200078efcff */
[----:B0-----:R-:W-:-:S08]  /*1990*/  DFMA R16, R14, -R12, 1 ;  /* 0x3ff000000e10742b */ /* 0x001fd0000000080c */
[----:B------:R-:W-:-:S08]  /*19a0*/  DFMA R16, R16, R16, R16 ;  /* 0x000000101010722b */ /* 0x000fd00000000010 */
[----:B------:R-:W-:Y:S01]  /*19b0*/  DFMA R16, R14, R16, R14 ;  /* 0x000000100e10722b */ /* 0x000fe2000000000e */
[----:B------:R-:W-:Y:S01]  /*19c0*/  SEL R15, R22, 0x63400000, !P1 ;  /* 0x63400000160f7807 */ /* 0x000fe20004800000 */
[----:B------:R-:W-:-:S03]  /*19d0*/  IMAD.MOV.U32 R14, RZ, RZ, R6 ;  /* 0x000000ffff0e7224 */ /* 0x000fc600078e0006 */
[----:B------:R-:W-:-:S03]  /*19e0*/  LOP3.LUT R15, R15, 0x800fffff, R7, 0xf8, !PT ;  /* 0x800fffff0f0f7812 */ /* 0x000fc600078ef807 */
[----:B------:R-:W-:-:S03]  /*19f0*/  DFMA R20, R16, -R12, 1 ;  /* 0x3ff000001014742b */ /* 0x000fc6000000080c */
[----:B------:R-:W-:-:S05]  /*1a00*/  @!P2 DFMA R14, R14, 2, -R18 ;  /* 0x400000000e0ea82b */ /* 0x000fca0000000812 */
[----:B------:R-:W-:-:S05]  /*1a10*/  DFMA R20, R16, R20, R16 ;  /* 0x000000141014722b */ /* 0x000fca0000000010 */
[----:B------:R-:W-:-:S03]  /*1a20*/  @!P2 LOP3.LUT R24, R15, 0x7ff00000, RZ, 0xc0, !PT ;  /* 0x7ff000000f18a812 */ /* 0x000fc600078ec0ff */
[----:B------:R-:W-:Y:S02]  /*1a30*/  DMUL R16, R20, R14 ;  /* 0x0000000e14107228 */ /* 0x000fe40000000000 */
[----:B------:R-:W-:-:S05]  /*1a40*/  VIADD R18, R24, 0xffffffff ;  /* 0xffffffff18127836 */ /* 0x000fca0000000000 */
[----:B------:R-:W-:Y:S01]  /*1a50*/  ISETP.GT.U32.AND P0, PT, R18, 0x7feffffe, PT ;  /* 0x7feffffe1200780c */ /* 0x000fe20003f04070 */
[----:B------:R-:W-:-:S03]  /*1a60*/  DFMA R18, R16, -R12, R14 ;  /* 0x8000000c1012722b */ /* 0x000fc6000000000e */
[----:B------:R-:W-:-:S05]  /*1a70*/  ISETP.GT.U32.OR P0, PT, R25, 0x7feffffe, P0 ;  /* 0x7feffffe1900780c */ /* 0x000fca0000704470 */
[----:B------:R-:W-:-:S08]  /*1a80*/  DFMA R18, R20, R18, R16 ;  /* 0x000000121412722b */ /* 0x000fd00000000010 */
[----:B------:R-:W-:Y:S05]  /*1a90*/  @P0 BRA `(.L_x_13) ;  /* 0x00000000006c0947 */ /* 0x000fea0003800000 */
[----:B------:R-:W-:-:S04]  /*1aa0*/  LOP3.LUT R7, R9, 0x7ff00000, RZ, 0xc0, !PT ;  /* 0x7ff0000009077812 */ /* 0x000fc800078ec0ff */
[CC--:B------:R-:W-:Y:S02]  /*1ab0*/  VIADDMNMX R6, R4.reuse, -R7.reuse, 0xb9600000, !PT ;  /* 0xb960000004067446 */ /* 0x0c0fe40007800907 */
[----:B------:R-:W-:Y:S02]  /*1ac0*/  ISETP.GE.U32.AND P0, PT, R4, R7, PT ;  /* 0x000000070400720c */ /* 0x000fe40003f06070 */
[----:B------:R-:W-:Y:S01]  /*1ad0*/  VIMNMX R4, PT, PT, R6, 0x46a00000, PT ;  /* 0x46a0000006047848 */ /* 0x000fe20003fe0100 */
[----:B------:R-:W-:Y:S01]  /*1ae0*/  IMAD.MOV.U32 R6, RZ, RZ, RZ ;  /* 0x000000ffff067224 */ /* 0x000fe200078e00ff */
[----:B------:R-:W-:-:S05]  /*1af0*/  SEL R7, R22, 0x63400000, !P0 ;  /* 0x6340000016077807 */ /* 0x000fca0004000000 */
[----:B------:R-:W-:-:S04]  /*1b00*/  IMAD.IADD R4, R4, 0x1, -R7 ;  /* 0x0000000104047824 */ /* 0x000fc800078e0a07 */
[----:B------:R-:W-:-:S06]  /*1b10*/  VIADD R7, R4, 0x7fe00000 ;  /* 0x7fe0000004077836 */ /* 0x000fcc0000000000 */
[----:B------:R-:W-:-:S10]  /*1b20*/  DMUL R16, R18, R6 ;  /* 0x0000000612107228 */ /* 0x000fd40000000000 */
[----:B------:R-:W-:-:S13]  /*1b30*/  FSETP.GTU.AND P0, PT, |R17|, 1.469367938527859385e-39, PT ;  /* 0x001000001100780b */ /* 0x000fda0003f0c200 */
[----:B------:R-:W-:Y:S05]  /*1b40*/  @P0 BRA `(.L_x_14) ;  /* 0x0000000000940947 */ /* 0x000fea0003800000 */
[----:B------:R-:W-:Y:S01]  /*1b50*/  DFMA R12, R18, -R12, R14 ;  /* 0x8000000c120c722b */ /* 0x000fe2000000000e */
[----:B------:R-:W-:-:S09]  /*1b60*/  IMAD.MOV.U32 R8, RZ, RZ, RZ ;  /* 0x000000ffff087224 */ /* 0x000fd200078e00ff */
[C---:B------:R-:W-:Y:S02]  /*1b70*/  FSETP.NEU.AND P0, PT, R13.reuse, RZ, PT ;  /* 0x000000ff0d00720b */ /* 0x040fe40003f0d000 */
[----:B------:R-:W-:-:S04]  /*1b80*/  LOP3.LUT R15, R13, 0x80000000, R9, 0x48, !PT ;  /* 0x800000000d0f7812 */ /* 0x000fc800078e4809 */
[----:B------:R-:W-:-:S07]  /*1b90*/  LOP3.LUT R9, R15, R7, RZ, 0xfc, !PT ;  /* 0x000000070f097212 */ /* 0x000fce00078efcff */
[----:B------:R-:W-:Y:S05]  /*1ba0*/  @!P0 BRA `(.L_x_14) ;  /* 0x00000000007c8947 */ /* 0x000fea0003800000 */
[----:B------:R-:W-:Y:S01]  /*1bb0*/  IMAD.MOV R7, RZ, RZ, -R4 ;  /* 0x000000ffff077224 */ /* 0x000fe200078e0a04 */
[----:B------:R-:W-:Y:S01]  /*1bc0*/  MOV R6, RZ ;  /* 0x000000ff00067202 */ /* 0x000fe20000000f00 */
[----:B------:R-:W-:-:S05]  /*1bd0*/  DMUL.RP R8, R18, R8 ;  /* 0x0000000812087228 */ /* 0x000fca0000008000 */
[----:B------:R-:W-:-:S05]  /*1be0*/  DFMA R6, R16, -R6, R18 ;  /* 0x800000061006722b */ /* 0x000fca0000000012 */
[----:B------:R-:W-:Y:S02]  /*1bf0*/  LOP3.LUT R15, R9, R15, RZ, 0x3c, !PT ;  /* 0x0000000f090f7212 */ /* 0x000fe400078e3cff */
[----:B------:R-:W-:-:S04]  /*1c00*/  IADD3 R6, PT, PT, -R4, -0x43300000, RZ ;  /* 0xbcd0000004067810 */ /* 0x000fc80007ffe1ff */
[----:B------:R-:W-:-:S04]  /*1c10*/  FSETP.NEU.AND P0, PT, |R7|, R6, PT ;  /* 0x000000060700720b */ /* 0x000fc80003f0d200 */
[----:B------:R-:W-:Y:S02]  /*1c20*/  FSEL R16, R8, R16, !P0 ;  /* 0x0000001008107208 */ /* 0x000fe40004000000 */
[----:B------:R-:W-:Y:S01]  /*1c30*/  FSEL R17, R15, R17, !P0 ;  /* 0x000000110f117208 */ /* 0x000fe20004000000 */
[----:B------:R-:W-:Y:S06]  /*1c40*/  BRA `(.L_x_14) ;  /* 0x0000000000547947 */ /* 0x000fec0003800000 */
.L_x_13:
[----:B------:R-:W-:-:S14]  /*1c50*/  DSETP.NAN.AND P0, PT, R6, R6, PT ;  /* 0x000000060600722a */ /* 0x000fdc0003f08000 */
[----:B------:R-:W-:Y:S05]  /*1c60*/  @P0 BRA `(.L_x_15) ;  /* 0x0000000000440947 */ /* 0x000fea0003800000 */
[----:B------:R-:W-:-:S14]  /*1c70*/  DSETP.NAN.AND P0, PT, R8, R8, PT ;  /* 0x000000080800722a */ /* 0x000fdc0003f08000 */
[----:B------:R-:W-:Y:S05]  /*1c80*/  @P0 BRA `(.L_x_16) ;  /* 0x0000000000300947 */ /* 0x000fea0003800000 */
[----:B------:R-:W-:Y:S01]  /*1c90*/  ISETP.NE.AND P0, PT, R24, R23, PT ;  /* 0x000000171800720c */ /* 0x000fe20003f05270 */
[----:B------:R-:W-:Y:S02]  /*1ca0*/  IMAD.MOV.U32 R16, RZ, RZ, 0x0 ;  /* 0x00000000ff107424 */ /* 0x000fe400078e00ff */
[----:B------:R-:W-:-:S10]  /*1cb0*/  IMAD.MOV.U32 R17, RZ, RZ, -0x80000 ;  /* 0xfff80000ff117424 */ /* 0x000fd400078e00ff */
[----:B------:R-:W-:Y:S05]  /*1cc0*/  @!P0 BRA `(.L_x_14) ;  /* 0x0000000000348947 */ /* 0x000fea0003800000 */
[----:B------:R-:W-:Y:S02]  /*1cd0*/  ISETP.NE.AND P0, PT, R24, 0x7ff00000, PT ;  /* 0x7ff000001800780c */ /* 0x000fe40003f05270 */
[----:B------:R-:W-:Y:S02]  /*1ce0*/  LOP3.LUT R17, R7, 0x80000000, R9, 0x48, !PT ;  /* 0x8000000007117812 */ /* 0x000fe400078e4809 */
[----:B------:R-:W-:-:S13]  /*1cf0*/  ISETP.EQ.OR P0, PT, R23, RZ, !P0 ;  /* 0x000000ff1700720c */ /* 0x000fda0004702670 */
[----:B------:R-:W-:Y:S01]  /*1d00*/  @P0 LOP3.LUT R4, R17, 0x7ff00000, RZ, 0xfc, !PT ;  /* 0x7ff0000011040812 */ /* 0x000fe200078efcff */
[----:B------:R-:W-:Y:S02]  /*1d10*/  @!P0 IMAD.MOV.U32 R16, RZ, RZ, RZ ;  /* 0x000000ffff108224 */ /* 0x000fe400078e00ff */
[----:B------:R-:W-:Y:S02]  /*1d20*/  @P0 IMAD.MOV.U32 R16, RZ, RZ, RZ ;  /* 0x000000ffff100224 */ /* 0x000fe400078e00ff */
[----:B------:R-:W-:Y:S01]  /*1d30*/  @P0 IMAD.MOV.U32 R17, RZ, RZ, R4 ;  /* 0x000000ffff110224 */ /* 0x000fe200078e0004 */
[----:B------:R-:W-:Y:S06]  /*1d40*/  BRA `(.L_x_14) ;  /* 0x0000000000147947 */ /* 0x000fec0003800000 */
.L_x_16:
[----:B------:R-:W-:Y:S01]  /*1d50*/  LOP3.LUT R17, R9, 0x80000, RZ, 0xfc, !PT ;  /* 0x0008000009117812 */ /* 0x000fe200078efcff */
[----:B------:R-:W-:Y:S01]  /*1d60*/  IMAD.MOV.U32 R16, RZ, RZ, R8 ;  /* 0x000000ffff107224 */ /* 0x000fe200078e0008 */
[----:B------:R-:W-:Y:S06]  /*1d70*/  BRA `(.L_x_14) ;  /* 0x0000000000087947 */ /* 0x000fec0003800000 */
.L_x_15:
[----:B------:R-:W-:Y:S01]  /*1d80*/  LOP3.LUT R17, R7, 0x80000, RZ, 0xfc, !PT ;  /* 0x0008000007117812 */ /* 0x000fe200078efcff */
[----:B------:R-:W-:-:S07]  /*1d90*/  IMAD.MOV.U32 R16, RZ, RZ, R6 ;  /* 0x000000ffff107224 */ /* 0x000fce00078e0006 */
.L_x_14:
[----:B------:R-:W-:Y:S05]  /*1da0*/  BSYNC.RECONVERGENT B1 ;  /* 0x0000000000017941 */ /* 0x000fea0003800200 */
.L_x_12:
[----:B------:R-:W-:Y:S02]  /*1db0*/  IMAD.MOV.U32 R6, RZ, RZ, R0 ;  /* 0x000000ffff067224 */ /* 0x000fe400078e0000 */
[----:B------:R-:W-:-:S04]  /*1dc0*/  IMAD.MOV.U32 R7, RZ, RZ, 0x0 ;  /* 0x00000000ff077424 */ /* 0x000fc800078e00ff */
[----:B------:R-:W-:Y:S05]  /*1dd0*/  RET.REL.NODEC R6 `(_Z13gaussian_blurPhS_Pdjjjd) ;  /* 0xffffffe006887950 */ /* 0x000fea0003c3ffff */
.L_x_17:
[----:B------:R-:W-:-:S00]  /*1de0*/  BRA `(.L_x_17) ;  /* 0xfffffffc00fc7947 */ /* 0x000fc0000383ffff */
[----:B------:R-:W-:-:S00]  /*1df0*/  NOP ;  /* 0x0000000000007918 */ /* 0x000fc00000000000 */
        /* <DEDUP_REMOVED lines=8> */
.L_x_18:


//--------------------- .nv.shared._Z13gaussian_blurPhS_Pdjjjd --------------------------
	.section	.nv.shared._Z13gaussian_blurPhS_Pdjjjd,"aw",@nobits
	.sectionflags	@""
.nv.shared._Z13gaussian_blurPhS_Pdjjjd:
	.zero		15307


//--------------------- .nv.shared.reserved.0     --------------------------
	.section	.nv.shared.reserved.0,"aw",@nobits
	.weak		__nv_reservedSMEM_offset_0_alias
	.size		__nv_reservedSMEM_offset_0_alias, 0, 64
	.other		__nv_reservedSMEM_offset_0_alias,@"STO_CUDA_RESERVED_SHARED STV_DEFAULT"
__nv_reservedSMEM_offset_0_alias:
	.zero		0
	.zero		64


//--------------------- .nv.constant0._Z13gaussian_blurPhS_Pdjjjd --------------------------
	.section	.nv.constant0._Z13gaussian_blurPhS_Pdjjjd,"a",@progbits
	.sectionflags	@""
	.align	4
.nv.constant0._Z13gaussian_blurPhS_Pdjjjd:
	.zero		944


//--------------------- SYMBOLS --------------------------

	.type		.nv.reservedSmem.offset0,@object
	.size		.nv.reservedSmem.offset0,0x4
	.type		.nv.reservedSmem.cap,@object
	.size		.nv.reservedSmem.cap,0x4
